// auto-generated by cutlass_sweep.gemm — config: {"arch": "sm_90", "cluster_m": 2, "cluster_n": 1, "dtype": "int8", "dtype_b": "int8", "layout": "nt", "stages": 0, "tile_k": 64, "tile_m": 64, "tile_n": 256}
#include "cutlass/cutlass.h"
#include "cutlass/gemm/collective/collective_builder.hpp"
#include "cutlass/gemm/device/gemm_universal_adapter.h"
#include "cutlass/gemm/kernel/gemm_universal.hpp"
#include "cutlass/epilogue/collective/collective_builder.hpp"

using ElemA = int8_t;
using ElemB = int8_t;
using ElemCD = int8_t;
using Acc  = int32_t;
using TileShape    = cute::Shape<cute::_64, cute::_256, cute::_64>;
using ClusterShape = cute::Shape<cute::_2, cute::_1, cute::_1>;

using CollectiveEpilogue = typename cutlass::epilogue::collective::CollectiveBuilder<
    cutlass::arch::Sm90, cutlass::arch::OpClassTensorOp,
    TileShape, ClusterShape,
    cutlass::epilogue::collective::EpilogueTileAuto,
    Acc, Acc,
    ElemCD, cutlass::layout::RowMajor, 128 / cutlass::sizeof_bits<ElemCD>::value,
    ElemCD, cutlass::layout::RowMajor, 128 / cutlass::sizeof_bits<ElemCD>::value,
    cutlass::epilogue::collective::EpilogueScheduleAuto
  >::CollectiveOp;

using CollectiveMainloop = typename cutlass::gemm::collective::CollectiveBuilder<
    cutlass::arch::Sm90, cutlass::arch::OpClassTensorOp,
    ElemA, cutlass::layout::RowMajor, 128 / cutlass::sizeof_bits<ElemA>::value,
    ElemB, cutlass::layout::ColumnMajor, 128 / cutlass::sizeof_bits<ElemB>::value,
    Acc,
    TileShape, ClusterShape,
    cutlass::gemm::collective::StageCountAutoCarveout<static_cast<int>(sizeof(typename CollectiveEpilogue::SharedStorage))>,
    cutlass::gemm::collective::KernelScheduleAuto
  >::CollectiveOp;

using GemmKernel = cutlass::gemm::kernel::GemmUniversal<
    cute::Shape<int,int,int,int>,
    CollectiveMainloop,
    CollectiveEpilogue
>;
using Gemm = cutlass::gemm::device::GemmUniversalAdapter<GemmKernel>;

// Force the device kernel symbol into the cubin without needing a host main.
auto* _anchor = &cutlass::device_kernel<GemmKernel>;


// ===== COMPILED SASS (sm_90a) =====

	.target	sm_90a

	.elftype	@"ET_EXEC"


//--------------------- .note.nv.tkinfo           --------------------------
	.section	.note.nv.tkinfo,"",@"SHT_NOTE"
	.sectionflags	@"SHF_NOTE_NV_TKINFO"
	.tkinfo
        /*0018*/ 	.word	0x00000002
        /*0030*/ 	.string	""
        /*0030*/ 	.string	"ptxas"
        /*0030*/ 	.string	"Cuda compilation tools, release 13.0, V13.0.88"
        /*0030*/ 	.string	"Build cuda_13.0.r13.0/compiler.36424714_0"
        /*0030*/ 	.string	"-arch sm_90a -m 64 "



//--------------------- .note.nv.cuinfo           --------------------------
	.section	.note.nv.cuinfo,"",@"SHT_NOTE"
	.sectionflags	@"SHF_NOTE_NV_CUINFO"
        /*0018*/ 	.short	0x0002
        /*001a*/ 	.short	0x005a
        /*001c*/ 	.short	0x0082
	.zero		2


//--------------------- .nv.info                  --------------------------
	.section	.nv.info,"",@"SHT_CUDA_INFO"
	.align	4


	//----- nvinfo : EIATTR_REGCOUNT
	.align		4
        /*0000*/ 	.byte	0x04, 0x2f
        /*0002*/ 	.short	(.L_15 - .L_14)
	.align		4
.L_14:
        /*0004*/ 	.word	index@(_ZN7cutlass13device_kernelINS_4gemm6kernel13GemmUniversalIN4cute5tupleIJiiiiEEENS1_10collective13CollectiveMmaINS1_34MainloopSm90TmaGmmaWarpSpecializedILi11ENS5_IJNS4_1CILi2EEENSA_ILi1EEESC_EEENS1_32KernelTmaWarpSpecializedPingpongEEENS5_IJNSA_ILi64EEENSA_ILi256EEESG_EEEaNS5_IJlSC_lEEEaSJ_NS4_8TiledMMAINS4_8MMA_AtomIJNS4_4SM904GMMA27MMA_64x256x32_S32S8S8_SS_TNEEEENS4_6LayoutINS5_IJSC_SC_SC_EEENS5_IJNSA_ILi0EEESS_SS_EEEEENS5_IJNS4_10UnderscoreESV_SV_EEEEENS4_13SM90_TMA_LOADENS4_14ComposedLayoutINS4_7SwizzleILi2ELi4ELi3EEENS4_18smem_ptr_flag_bitsILi8EEENSQ_INS5_IJNSA_ILi8EEESG_EEENS5_IJSG_SC_EEEEEEEvNS4_8identityENS4_23SM90_TMA_LOAD_MULTICASTES18_vS19_EENS_8epilogue10collective6detail29Sm90TmaWarpSpecializedAdapterINS1D_15DefaultEpilogueIaSJ_SJ_NS1C_6thread17LinearCombinationIaLi1EiiLNS1H_9ScaleType4KindE0ELNS_15FloatRoundStyleE2EaEENS1_15EpilogueDefaultEEEEEvvEEEEvNT_6ParamsE)
        /*0008*/ 	.word	0x000000a8


	//----- nvinfo : EIATTR_FRAME_SIZE
	.align		4
.L_15:
        /*000c*/ 	.byte	0x04, 0x11
        /*000e*/ 	.short	(.L_17 - .L_16)
	.align		4
.L_16:
        /*0010*/ 	.word	index@(_ZN7cutlass13device_kernelINS_4gemm6kernel13GemmUniversalIN4cute5tupleIJiiiiEEENS1_10collective13CollectiveMmaINS1_34MainloopSm90TmaGmmaWarpSpecializedILi11ENS5_IJNS4_1CILi2EEENSA_ILi1EEESC_EEENS1_32KernelTmaWarpSpecializedPingpongEEENS5_IJNSA_ILi64EEENSA_ILi256EEESG_EEEaNS5_IJlSC_lEEEaSJ_NS4_8TiledMMAINS4_8MMA_AtomIJNS4_4SM904GMMA27MMA_64x256x32_S32S8S8_SS_TNEEEENS4_6LayoutINS5_IJSC_SC_SC_EEENS5_IJNSA_ILi0EEESS_SS_EEEEENS5_IJNS4_10UnderscoreESV_SV_EEEEENS4_13SM90_TMA_LOADENS4_14ComposedLayoutINS4_7SwizzleILi2ELi4ELi3EEENS4_18smem_ptr_flag_bitsILi8EEENSQ_INS5_IJNSA_ILi8EEESG_EEENS5_IJSG_SC_EEEEEEEvNS4_8identityENS4_23SM90_TMA_LOAD_MULTICASTES18_vS19_EENS_8epilogue10collective6detail29Sm90TmaWarpSpecializedAdapterINS1D_15DefaultEpilogueIaSJ_SJ_NS1C_6thread17LinearCombinationIaLi1EiiLNS1H_9ScaleType4KindE0ELNS_15FloatRoundStyleE2EaEENS1_15EpilogueDefaultEEEEEvvEEEEvNT_6ParamsE)
        /*0014*/ 	.word	0x00000008


	//----- nvinfo : EIATTR_MIN_STACK_SIZE
	.align		4
.L_17:
        /*0018*/ 	.byte	0x04, 0x12
        /*001a*/ 	.short	(.L_19 - .L_18)
	.align		4
.L_18:
        /*001c*/ 	.word	index@(_ZN7cutlass13device_kernelINS_4gemm6kernel13GemmUniversalIN4cute5tupleIJiiiiEEENS1_10collective13CollectiveMmaINS1_34MainloopSm90TmaGmmaWarpSpecializedILi11ENS5_IJNS4_1CILi2EEENSA_ILi1EEESC_EEENS1_32KernelTmaWarpSpecializedPingpongEEENS5_IJNSA_ILi64EEENSA_ILi256EEESG_EEEaNS5_IJlSC_lEEEaSJ_NS4_8TiledMMAINS4_8MMA_AtomIJNS4_4SM904GMMA27MMA_64x256x32_S32S8S8_SS_TNEEEENS4_6LayoutINS5_IJSC_SC_SC_EEENS5_IJNSA_ILi0EEESS_SS_EEEEENS5_IJNS4_10UnderscoreESV_SV_EEEEENS4_13SM90_TMA_LOADENS4_14ComposedLayoutINS4_7SwizzleILi2ELi4ELi3EEENS4_18smem_ptr_flag_bitsILi8EEENSQ_INS5_IJNSA_ILi8EEESG_EEENS5_IJSG_SC_EEEEEEEvNS4_8identityENS4_23SM90_TMA_LOAD_MULTICASTES18_vS19_EENS_8epilogue10collective6detail29Sm90TmaWarpSpecializedAdapterINS1D_15DefaultEpilogueIaSJ_SJ_NS1C_6thread17LinearCombinationIaLi1EiiLNS1H_9ScaleType4KindE0ELNS_15FloatRoundStyleE2EaEENS1_15EpilogueDefaultEEEEEvvEEEEvNT_6ParamsE)
        /*0020*/ 	.word	0x00000008
.L_19:


//--------------------- .nv.compat                --------------------------
	.section	.nv.compat,"",@"SHT_CUDA_COMPAT_INFO"
	.align	4
        /*0000*/ 	.byte	0x02, 0x09, 0x01, 0x00, 0x02, 0x02, 0x04, 0x00, 0x02, 0x05, 0x05, 0x00, 0x03, 0x07, 0x01, 0x01
        /*0010*/ 	.byte	0x02, 0x03, 0x01, 0x00, 0x02, 0x06, 0x01, 0x00, 0x04, 0x0b, 0x08, 0x00, 0x00, 0x00, 0x00, 0x00
        /*0020*/ 	.byte	0x00, 0x00, 0x00, 0x00


//--------------------- .nv.info._ZN7cutlass13device_kernelINS_4gemm6kernel13GemmUniversalIN4cute5tupleIJiiiiEEENS1_10collective13CollectiveMmaINS1_34MainloopSm90TmaGmmaWarpSpecializedILi11ENS5_IJNS4_1CILi2EEENSA_ILi1EEESC_EEENS1_32KernelTmaWarpSpecializedPingpongEEENS5_IJNSA_ILi64EEENSA_ILi256EEESG_EEEaNS5_IJlSC_lEEEaSJ_NS4_8TiledMMAINS4_8MMA_AtomIJNS4_4SM904GMMA27MMA_64x256x32_S32S8S8_SS_TNEEEENS4_6LayoutINS5_IJSC_SC_SC_EEENS5_IJNSA_ILi0EEESS_SS_EEEEENS5_IJNS4_10UnderscoreESV_SV_EEEEENS4_13SM90_TMA_LOADENS4_14ComposedLayoutINS4_7SwizzleILi2ELi4ELi3EEENS4_18smem_ptr_flag_bitsILi8EEENSQ_INS5_IJNSA_ILi8EEESG_EEENS5_IJSG_SC_EEEEEEEvNS4_8identityENS4_23SM90_TMA_LOAD_MULTICASTES18_vS19_EENS_8epilogue10collective6detail29Sm90TmaWarpSpecializedAdapterINS1D_15DefaultEpilogueIaSJ_SJ_NS1C_6thread17LinearCombinationIaLi1EiiLNS1H_9ScaleType4KindE0ELNS_15FloatRoundStyleE2EaEENS1_15EpilogueDefaultEEEEEvvEEEEvNT_6ParamsE --------------------------
	.section	.nv.info._ZN7cutlass13device_kernelINS_4gemm6kernel13GemmUniversalIN4cute5tupleIJiiiiEEENS1_10collective13CollectiveMmaINS1_34MainloopSm90TmaGmmaWarpSpecializedILi11ENS5_IJNS4_1CILi2EEENSA_ILi1EEESC_EEENS1_32KernelTmaWarpSpecializedPingpongEEENS5_IJNSA_ILi64EEENSA_ILi256EEESG_EEEaNS5_IJlSC_lEEEaSJ_NS4_8TiledMMAINS4_8MMA_AtomIJNS4_4SM904GMMA27MMA_64x256x32_S32S8S8_SS_TNEEEENS4_6LayoutINS5_IJSC_SC_SC_EEENS5_IJNSA_ILi0EEESS_SS_EEEEENS5_IJNS4_10UnderscoreESV_SV_EEEEENS4_13SM90_TMA_LOADENS4_14ComposedLayoutINS4_7SwizzleILi2ELi4ELi3EEENS4_18smem_ptr_flag_bitsILi8EEENSQ_INS5_IJNSA_ILi8EEESG_EEENS5_IJSG_SC_EEEEEEEvNS4_8identityENS4_23SM90_TMA_LOAD_MULTICASTES18_vS19_EENS_8epilogue10collective6detail29Sm90TmaWarpSpecializedAdapterINS1D_15DefaultEpilogueIaSJ_SJ_NS1C_6thread17LinearCombinationIaLi1EiiLNS1H_9ScaleType4KindE0ELNS_15FloatRoundStyleE2EaEENS1_15EpilogueDefaultEEEEEvvEEEEvNT_6ParamsE,"",@"SHT_CUDA_INFO"
	.sectionflags	@""
	.align	4


	//----- nvinfo : EIATTR_CUDA_API_VERSION
	.align		4
        /*0000*/ 	.byte	0x04, 0x37
        /*0002*/ 	.short	(.L_21 - .L_20)
.L_20:
        /*0004*/ 	.word	0x00000082


	//----- nvinfo : EIATTR_KPARAM_INFO
	.align		4
.L_21:
        /*0008*/ 	.byte	0x04, 0x17
        /*000a*/ 	.short	(.L_23 - .L_22)
.L_22:
        /*000c*/ 	.word	0x00000000
        /*0010*/ 	.short	0x0000
        /*0012*/ 	.short	0x0070
        /*0014*/ 	.byte	0x00, 0xf0, 0x01, 0x10


	//----- nvinfo : EIATTR_SPARSE_MMA_MASK
	.align		4
.L_23:
        /*0018*/ 	.byte	0x03, 0x50
        /*001a*/ 	.short	0x0000


	//----- nvinfo : EIATTR_MAXREG_COUNT
	.align		4
        /*001c*/ 	.byte	0x03, 0x1b
        /*001e*/ 	.short	0x00a8


	//----- nvinfo : EIATTR_NUM_BARRIERS
	.align		4
        /*0020*/ 	.byte	0x02, 0x4c
        /*0022*/ 	.byte	0x01
	.zero		1


	//----- nvinfo : EIATTR_EXTERNS
	.align		4
        /*0024*/ 	.byte	0x04, 0x0f
        /*0026*/ 	.short	(.L_25 - .L_24)


	//   ....[0]....
	.align		4
.L_24:
        /*0028*/ 	.word	index@(__assertfail)


	//----- nvinfo : EIATTR_ANNOTATIONS
	.align		4
.L_25:
        /*002c*/ 	.byte	0x04, 0x55
        /*002e*/ 	.short	(.L_27 - .L_26)


	//   ....[0]....
.L_26:
        /*0030*/ 	.word	0x00000001
        /*0034*/ 	.byte	0xc0, 0x0e, 0x00, 0x00, 0x01, 0x00, 0x00, 0x00, 0xb0, 0x84, 0x00, 0x00, 0x01, 0x00, 0x00, 0x00
        /*0044*/ 	.byte	0x40, 0x91, 0x00, 0x00


	//----- nvinfo : EIATTR_MERCURY_ISA_VERSION
	.align		4
.L_27:
        /*0048*/ 	.byte	0x03, 0x5f
        /*004a*/ 	.short	0x0101


	//----- nvinfo : EIATTR_INT_WARP_WIDE_INSTR_OFFSETS
	.align		4
        /*004c*/ 	.byte	0x04, 0x31
        /*004e*/ 	.short	(.L_29 - .L_28)


	//   ....[0]....
.L_28:
        /*0050*/ 	.word	0x00000620


	//   ....[1]....
        /*0054*/ 	.word	0x000006a0


	//   ....[2]....
        /*0058*/ 	.word	0x000007a0


	//   ....[3]....
        /*005c*/ 	.word	0x000007b0


	//   ....[4]....
        /*0060*/ 	.word	0x000007d0


	//   ....[5]....
        /*0064*/ 	.word	0x00000870


	//   ....[6]....
        /*0068*/ 	.word	0x00000880


	//   ....[7]....
        /*006c*/ 	.word	0x000008d0


	//   ....[8]....
        /*0070*/ 	.word	0x00001f30


	//----- nvinfo : EIATTR_COOP_GROUP_MASK_REGIDS
	.align		4
.L_29:
        /*0074*/ 	.byte	0x04, 0x29
        /*0076*/ 	.short	(.L_31 - .L_30)


	//   ....[0]....
.L_30:
        /*0078*/ 	.word	0xffffffff


	//   ....[1]....
        /*007c*/ 	.word	0xffffffff


	//   ....[2]....
        /*0080*/ 	.word	0xffffffff


	//   ....[3]....
        /*0084*/ 	.word	0xffffffff


	//   ....[4]....
        /*0088*/ 	.word	0xffffffff


	//   ....[5]....
        /*008c*/ 	.word	0xffffffff


	//   ....[6]....
        /*0090*/ 	.word	0xffffffff


	//----- nvinfo : EIATTR_COOP_GROUP_INSTR_OFFSETS
	.align		4
.L_31:
        /*0094*/ 	.byte	0x04, 0x28
        /*0096*/ 	.short	(.L_33 - .L_32)


	//   ....[0]....
.L_32:
        /*0098*/ 	.word	0x00000070


	//   ....[1]....
        /*009c*/ 	.word	0x00000080


	//   ....[2]....
        /*00a0*/ 	.word	0x00000140


	//   ....[3]....
        /*00a4*/ 	.word	0x00000400


	//   ....[4]....
        /*00a8*/ 	.word	0x00000440


	//   ....[5]....
        /*00ac*/ 	.word	0x000008c0


	//   ....[6]....
        /*00b0*/ 	.word	0x00000a60


	//----- nvinfo : EIATTR_REG_RECONFIG
	.align		4
.L_33:
        /*00b4*/ 	.byte	0x01, 0x54
	.zero		2


	//----- nvinfo : EIATTR_SYSCALL_OFFSETS
	.align		4
        /*00b8*/ 	.byte	0x04, 0x46
        /*00ba*/ 	.short	(.L_35 - .L_34)


	//   ....[0]....
.L_34:
        /*00bc*/ 	.word	0x000018e0


	//----- nvinfo : EIATTR_MBARRIER_INSTR_OFFSETS
	.align		4
.L_35:
        /*00c0*/ 	.byte	0x04, 0x39
        /*00c2*/ 	.short	(.L_37 - .L_36)


	//   ....[0]....
.L_36:
        /*00c4*/ 	.word	0x00000280
        /*00c8*/ 	.word	0x000000ff
        /*00cc*/ 	.word	0x00000000
        /*00d0*/ 	.short	0x0100
        /*00d2*/ 	.byte	0x08
	.zero		1


	//   ....[1]....
        /*00d4*/ 	.word	0x00000290
        /*00d8*/ 	.word	0x000000ff
        /*00dc*/ 	.word	0x00000058
        /*00e0*/ 	.short	0x0100
        /*00e2*/ 	.byte	0x08
	.zero		1


	//   ....[2]....
        /*00e4*/ 	.word	0x000002a0
        /*00e8*/ 	.word	0x000000ff
        /*00ec*/ 	.word	0x00000008
        /*00f0*/ 	.short	0x0100
        /*00f2*/ 	.byte	0x08
	.zero		1


	//   ....[3]....
        /*00f4*/ 	.word	0x000002b0
        /*00f8*/ 	.word	0x000000ff
        /*00fc*/ 	.word	0x00000060
        /*0100*/ 	.short	0x0100
        /*0102*/ 	.byte	0x08
	.zero		1


	//   ....[4]....
        /*0104*/ 	.word	0x000002c0
        /*0108*/ 	.word	0x000000ff
        /*010c*/ 	.word	0x00000010
        /*0110*/ 	.short	0x0100
        /*0112*/ 	.byte	0x08
	.zero		1


	//   ....[5]....
        /*0114*/ 	.word	0x000002d0
        /*0118*/ 	.word	0x000000ff
        /*011c*/ 	.word	0x00000068
        /*0120*/ 	.short	0x0100
        /*0122*/ 	.byte	0x08
	.zero		1


	//   ....[6]....
        /*0124*/ 	.word	0x000002e0
        /*0128*/ 	.word	0x000000ff
        /*012c*/ 	.word	0x00000018
        /*0130*/ 	.short	0x0100
        /*0132*/ 	.byte	0x08
	.zero		1


	//   ....[7]....
        /*0134*/ 	.word	0x000002f0
        /*0138*/ 	.word	0x000000ff
        /*013c*/ 	.word	0x00000070
        /*0140*/ 	.short	0x0100
        /*0142*/ 	.byte	0x08
	.zero		1


	//   ....[8]....
        /*0144*/ 	.word	0x00000300
        /*0148*/ 	.word	0x000000ff
        /*014c*/ 	.word	0x00000020
        /*0150*/ 	.short	0x0100
        /*0152*/ 	.byte	0x08
	.zero		1


	//   ....[9]....
        /*0154*/ 	.word	0x00000310
        /*0158*/ 	.word	0x000000ff
        /*015c*/ 	.word	0x00000078
        /*0160*/ 	.short	0x0100
        /*0162*/ 	.byte	0x08
	.zero		1


	//   ....[10]....
        /*0164*/ 	.word	0x00000320
        /*0168*/ 	.word	0x000000ff
        /*016c*/ 	.word	0x00000028
        /*0170*/ 	.short	0x0100
        /*0172*/ 	.byte	0x08
	.zero		1


	//   ....[11]....
        /*0174*/ 	.word	0x00000330
        /*0178*/ 	.word	0x000000ff
        /*017c*/ 	.word	0x00000080
        /*0180*/ 	.short	0x0100
        /*0182*/ 	.byte	0x08
	.zero		1


	//   ....[12]....
        /*0184*/ 	.word	0x00000340
        /*0188*/ 	.word	0x000000ff
        /*018c*/ 	.word	0x00000030
        /*0190*/ 	.short	0x0100
        /*0192*/ 	.byte	0x08
	.zero		1


	//   ....[13]....
        /*0194*/ 	.word	0x00000350
        /*0198*/ 	.word	0x000000ff
        /*019c*/ 	.word	0x00000088
        /*01a0*/ 	.short	0x0100
        /*01a2*/ 	.byte	0x08
	.zero		1


	//   ....[14]....
        /*01a4*/ 	.word	0x00000360
        /*01a8*/ 	.word	0x000000ff
        /*01ac*/ 	.word	0x00000038
        /*01b0*/ 	.short	0x0100
        /*01b2*/ 	.byte	0x08
	.zero		1


	//   ....[15]....
        /*01b4*/ 	.word	0x00000370
        /*01b8*/ 	.word	0x000000ff
        /*01bc*/ 	.word	0x00000090
        /*01c0*/ 	.short	0x0100
        /*01c2*/ 	.byte	0x08
	.zero		1


	//   ....[16]....
        /*01c4*/ 	.word	0x00000380
        /*01c8*/ 	.word	0x000000ff
        /*01cc*/ 	.word	0x00000040
        /*01d0*/ 	.short	0x0100
        /*01d2*/ 	.byte	0x08
	.zero		1


	//   ....[17]....
        /*01d4*/ 	.word	0x00000390
        /*01d8*/ 	.word	0x000000ff
        /*01dc*/ 	.word	0x00000098
        /*01e0*/ 	.short	0x0100
        /*01e2*/ 	.byte	0x08
	.zero		1


	//   ....[18]....
        /*01e4*/ 	.word	0x000003a0
        /*01e8*/ 	.word	0x000000ff
        /*01ec*/ 	.word	0x00000048
        /*01f0*/ 	.short	0x0100
        /*01f2*/ 	.byte	0x08
	.zero		1


	//   ....[19]....
        /*01f4*/ 	.word	0x000003b0
        /*01f8*/ 	.word	0x000000ff
        /*01fc*/ 	.word	0x000000a0
        /*0200*/ 	.short	0x0100
        /*0202*/ 	.byte	0x08
	.zero		1


	//   ....[20]....
        /*0204*/ 	.word	0x000003c0
        /*0208*/ 	.word	0x000000ff
        /*020c*/ 	.word	0x00000050
        /*0210*/ 	.short	0x0100
        /*0212*/ 	.byte	0x08
	.zero		1


	//   ....[21]....
        /*0214*/ 	.word	0x000003d0
        /*0218*/ 	.word	0x000000ff
        /*021c*/ 	.word	0x000000a8
        /*0220*/ 	.short	0x0100
        /*0222*/ 	.byte	0x08
	.zero		1


	//   ....[22]....
        /*0224*/ 	.word	0x00000900
        /*0228*/ 	.word	0x000000ff
        /*022c*/ 	.word	0x000000e0
        /*0230*/ 	.short	0x0100
        /*0232*/ 	.byte	0x08
	.zero		1


	//   ....[23]....
        /*0234*/ 	.word	0x00000990
        /*0238*/ 	.word	0x000000ff
        /*023c*/ 	.word	0x000000e8
        /*0240*/ 	.short	0x0100
        /*0242*/ 	.byte	0x08
	.zero		1


	//   ....[24]....
        /*0244*/ 	.word	0x000009e0
        /*0248*/ 	.word	0x000000ff
        /*024c*/ 	.word	0x000000c0
        /*0250*/ 	.short	0x0100
        /*0252*/ 	.byte	0x09
	.zero		1


	//   ....[25]....
        /*0254*/ 	.word	0x000009f0
        /*0258*/ 	.word	0x000000ff
        /*025c*/ 	.word	0x000000c8
        /*0260*/ 	.short	0x0100
        /*0262*/ 	.byte	0x09
	.zero		1


	//   ....[26]....
        /*0264*/ 	.word	0x00000a00
        /*0268*/ 	.word	0x000000ff
        /*026c*/ 	.word	0x000000d0
        /*0270*/ 	.short	0x0100
        /*0272*/ 	.byte	0x09
	.zero		1


	//   ....[27]....
        /*0274*/ 	.word	0x00000a10
        /*0278*/ 	.word	0x000000ff
        /*027c*/ 	.word	0x000000d8
        /*0280*/ 	.short	0x0100
        /*0282*/ 	.byte	0x09
	.zero		1


	//   ....[28]....
        /*0284*/ 	.word	0x000017c0
        /*0288*/ 	.word	0x0000009f
        /*028c*/ 	.word	0x00000000
        /*0290*/ 	.short	0x010a
        /*0292*/ 	.byte	0x2a
	.zero		1


	//   ....[29]....
        /*0294*/ 	.word	0x00001970
        /*0298*/ 	.word	0x00000003
        /*029c*/ 	.word	0x00000000
        /*02a0*/ 	.short	0x010a
        /*02a2*/ 	.byte	0x3f
	.zero		1


	//   ....[30]....
        /*02a4*/ 	.word	0x000019d0
        /*02a8*/ 	.word	0x00000003
        /*02ac*/ 	.word	0x00000000
        /*02b0*/ 	.short	0x010a
        /*02b2*/ 	.byte	0x3f
	.zero		1


	//   ....[31]....
        /*02b4*/ 	.word	0x00001c30
        /*02b8*/ 	.word	0x000000ff
        /*02bc*/ 	.word	0x00000000
        /*02c0*/ 	.short	0x010a
        /*02c2*/ 	.byte	0x04
	.zero		1


	//   ....[32]....
        /*02c4*/ 	.word	0x00001c70
        /*02c8*/ 	.word	0x000000ff
        /*02cc*/ 	.word	0x00000000
        /*02d0*/ 	.short	0x010a
        /*02d2*/ 	.byte	0x04
	.zero		1


	//   ....[33]....
        /*02d4*/ 	.word	0x00001dd0
        /*02d8*/ 	.word	0x00000004
        /*02dc*/ 	.word	0x00000000
        /*02e0*/ 	.short	0x0101
        /*02e2*/ 	.byte	0x3f
	.zero		1


	//   ....[34]....
        /*02e4*/ 	.word	0x00001ed0
        /*02e8*/ 	.word	0x000000a0
        /*02ec*/ 	.word	0x00000000
        /*02f0*/ 	.short	0x0101
        /*02f2*/ 	.byte	0x2d
	.zero		1


	//   ....[35]....
        /*02f4*/ 	.word	0x00001fd0
        /*02f8*/ 	.word	0x00000000
        /*02fc*/ 	.word	0x00000000
        /*0300*/ 	.short	0x0101
        /*0302*/ 	.byte	0x3f
	.zero		1


	//   ....[36]....
        /*0304*/ 	.word	0x00002090
        /*0308*/ 	.word	0x0000009f
        /*030c*/ 	.word	0x00000010
        /*0310*/ 	.short	0x010a
        /*0312*/ 	.byte	0x2a
	.zero		1


	//   ....[37]....
        /*0314*/ 	.word	0x000084d0
        /*0318*/ 	.word	0x000000a2
        /*031c*/ 	.word	0x00000000
        /*0320*/ 	.short	0x0101
        /*0322*/ 	.byte	0x2d
	.zero		1


	//   ....[38]....
        /*0324*/ 	.word	0x00008e90
        /*0328*/ 	.word	0x0000000c
        /*032c*/ 	.word	0x00000058
        /*0330*/ 	.short	0x010a
        /*0332*/ 	.byte	0x3f
	.zero		1


	//   ....[39]....
        /*0334*/ 	.word	0x00009250
        /*0338*/ 	.word	0x00000004
        /*033c*/ 	.word	0x000000e8
        /*0340*/ 	.short	0x0101
        /*0342*/ 	.byte	0x3f
	.zero		1


	//   ....[40]....
        /*0344*/ 	.word	0x000099e0
        /*0348*/ 	.word	0x00000007
        /*034c*/ 	.word	0x00000000
        /*0350*/ 	.short	0x010a
        /*0352*/ 	.byte	0x3f
	.zero		1


	//   ....[41]....
        /*0354*/ 	.word	0x00009a60
        /*0358*/ 	.word	0x00000009
        /*035c*/ 	.word	0x00000000
        /*0360*/ 	.short	0x010a
        /*0362*/ 	.byte	0x3f
	.zero		1


	//   ....[42]....
        /*0364*/ 	.word	0x00009af0
        /*0368*/ 	.word	0x00000006
        /*036c*/ 	.word	0x00000000
        /*0370*/ 	.short	0x010a
        /*0372*/ 	.byte	0x3f
	.zero		1


	//   ....[43]....
        /*0374*/ 	.word	0x00009b80
        /*0378*/ 	.word	0x00000009
        /*037c*/ 	.word	0x00000000
        /*0380*/ 	.short	0x010a
        /*0382*/ 	.byte	0x3f
	.zero		1


	//   ....[44]....
        /*0384*/ 	.word	0x00009c10
        /*0388*/ 	.word	0x00000006
        /*038c*/ 	.word	0x00000000
        /*0390*/ 	.short	0x010a
        /*0392*/ 	.byte	0x3f
	.zero		1


	//   ....[45]....
        /*0394*/ 	.word	0x00009ca0
        /*0398*/ 	.word	0x00000009
        /*039c*/ 	.word	0x00000000
        /*03a0*/ 	.short	0x010a
        /*03a2*/ 	.byte	0x3f
	.zero		1


	//   ....[46]....
        /*03a4*/ 	.word	0x00009d30
        /*03a8*/ 	.word	0x00000006
        /*03ac*/ 	.word	0x00000000
        /*03b0*/ 	.short	0x010a
        /*03b2*/ 	.byte	0x3f
	.zero		1


	//   ....[47]....
        /*03b4*/ 	.word	0x00009dc0
        /*03b8*/ 	.word	0x00000009
        /*03bc*/ 	.word	0x00000000
        /*03c0*/ 	.short	0x010a
        /*03c2*/ 	.byte	0x3f
	.zero		1


	//   ....[48]....
        /*03c4*/ 	.word	0x00009e50
        /*03c8*/ 	.word	0x00000006
        /*03cc*/ 	.word	0x00000000
        /*03d0*/ 	.short	0x010a
        /*03d2*/ 	.byte	0x3f
	.zero		1


	//   ....[49]....
        /*03d4*/ 	.word	0x00009ee0
        /*03d8*/ 	.word	0x00000009
        /*03dc*/ 	.word	0x00000000
        /*03e0*/ 	.short	0x010a
        /*03e2*/ 	.byte	0x3f
	.zero		1


	//   ....[50]....
        /*03e4*/ 	.word	0x00009f70
        /*03e8*/ 	.word	0x00000003
        /*03ec*/ 	.word	0x00000000
        /*03f0*/ 	.short	0x010a
        /*03f2*/ 	.byte	0x3f
	.zero		1


	//   ....[51]....
        /*03f4*/ 	.word	0x00009fd0
        /*03f8*/ 	.word	0x000000a1
        /*03fc*/ 	.word	0x00000000
        /*0400*/ 	.short	0x010a
        /*0402*/ 	.byte	0x3f
	.zero		1


	//   ....[52]....
        /*0404*/ 	.word	0x0000a020
        /*0408*/ 	.word	0x00000003
        /*040c*/ 	.word	0x00000000
        /*0410*/ 	.short	0x010a
        /*0412*/ 	.byte	0x3f
	.zero		1


	//   ....[53]....
        /*0414*/ 	.word	0x0000a080
        /*0418*/ 	.word	0x00000005
        /*041c*/ 	.word	0x00000000
        /*0420*/ 	.short	0x010a
        /*0422*/ 	.byte	0x3f
	.zero		1


	//   ....[54]....
        /*0424*/ 	.word	0x0000a0d0
        /*0428*/ 	.word	0x000000a1
        /*042c*/ 	.word	0x00000010
        /*0430*/ 	.short	0x010a
        /*0432*/ 	.byte	0x3f
	.zero		1


	//   ....[55]....
        /*0434*/ 	.word	0x0000a1a0
        /*0438*/ 	.word	0x0000000c
        /*043c*/ 	.word	0x00000058
        /*0440*/ 	.short	0x010a
        /*0442*/ 	.byte	0x3f
	.zero		1


	//   ....[56]....
        /*0444*/ 	.word	0x0000a270
        /*0448*/ 	.word	0x00000007
        /*044c*/ 	.word	0x00000000
        /*0450*/ 	.short	0x010a
        /*0452*/ 	.byte	0x3f
	.zero		1


	//   ....[57]....
        /*0454*/ 	.word	0x0000a2c0
        /*0458*/ 	.word	0x00000009
        /*045c*/ 	.word	0x00000000
        /*0460*/ 	.short	0x010a
        /*0462*/ 	.byte	0x3f
	.zero		1


	//   ....[58]....
        /*0464*/ 	.word	0x0000a310
        /*0468*/ 	.word	0x00000006
        /*046c*/ 	.word	0x00000000
        /*0470*/ 	.short	0x010a
        /*0472*/ 	.byte	0x3f
	.zero		1


	//   ....[59]....
        /*0474*/ 	.word	0x0000a360
        /*0478*/ 	.word	0x00000009
        /*047c*/ 	.word	0x00000000
        /*0480*/ 	.short	0x010a
        /*0482*/ 	.byte	0x3f
	.zero		1


	//   ....[60]....
        /*0484*/ 	.word	0x0000a3b0
        /*0488*/ 	.word	0x00000006
        /*048c*/ 	.word	0x00000000
        /*0490*/ 	.short	0x010a
        /*0492*/ 	.byte	0x3f
	.zero		1


	//   ....[61]....
        /*0494*/ 	.word	0x0000a400
        /*0498*/ 	.word	0x00000009
        /*049c*/ 	.word	0x00000000
        /*04a0*/ 	.short	0x010a
        /*04a2*/ 	.byte	0x3f
	.zero		1


	//   ....[62]....
        /*04a4*/ 	.word	0x0000a450
        /*04a8*/ 	.word	0x00000006
        /*04ac*/ 	.word	0x00000000
        /*04b0*/ 	.short	0x010a
        /*04b2*/ 	.byte	0x3f
	.zero		1


	//   ....[63]....
        /*04b4*/ 	.word	0x0000a4a0
        /*04b8*/ 	.word	0x00000009
        /*04bc*/ 	.word	0x00000000
        /*04c0*/ 	.short	0x010a
        /*04c2*/ 	.byte	0x3f
	.zero		1


	//   ....[64]....
        /*04c4*/ 	.word	0x0000a4f0
        /*04c8*/ 	.word	0x00000006
        /*04cc*/ 	.word	0x00000000
        /*04d0*/ 	.short	0x010a
        /*04d2*/ 	.byte	0x3f
	.zero		1


	//   ....[65]....
        /*04d4*/ 	.word	0x0000a540
        /*04d8*/ 	.word	0x00000009
        /*04dc*/ 	.word	0x00000000
        /*04e0*/ 	.short	0x010a
        /*04e2*/ 	.byte	0x3f
	.zero		1


	//----- nvinfo : EIATTR_NUM_MBARRIERS
	.align		4
.L_37:
        /*04e4*/ 	.byte	0x03, 0x38
        /*04e6*/ 	.short	0x001c


	//----- nvinfo : EIATTR_EXIT_INSTR_OFFSETS
	.align		4
        /*04e8*/ 	.byte	0x04, 0x1c
        /*04ea*/ 	.short	(.L_39 - .L_38)


	//   ....[0]....
.L_38:
        /*04ec*/ 	.word	0x00001500


	//   ....[1]....
        /*04f0*/ 	.word	0x00001560


	//   ....[2]....
        /*04f4*/ 	.word	0x00008b60


	//   ....[3]....
        /*04f8*/ 	.word	0x00008b90


	//   ....[4]....
        /*04fc*/ 	.word	0x00009fc0


	//----- nvinfo : EIATTR_MAX_THREADS
	.align		4
.L_39:
        /*0500*/ 	.byte	0x04, 0x05
        /*0502*/ 	.short	(.L_41 - .L_40)
.L_40:
        /*0504*/ 	.word	0x00000180
        /*0508*/ 	.word	0x00000001
        /*050c*/ 	.word	0x00000001


	//----- nvinfo : EIATTR_CRS_STACK_SIZE
	.align		4
.L_41:
        /*0510*/ 	.byte	0x04, 0x1e
        /*0512*/ 	.short	(.L_43 - .L_42)
.L_42:
        /*0514*/ 	.word	0x00000000


	//----- nvinfo : EIATTR_CBANK_PARAM_SIZE
	.align		4
.L_43:
        /*0518*/ 	.byte	0x03, 0x19
        /*051a*/ 	.short	0x0470


	//----- nvinfo : EIATTR_PARAM_CBANK
	.align		4
        /*051c*/ 	.byte	0x04, 0x0a
        /*051e*/ 	.short	(.L_45 - .L_44)
	.align		4
.L_44:
        /*0520*/ 	.word	index@(.nv.constant0._ZN7cutlass13device_kernelINS_4gemm6kernel13GemmUniversalIN4cute5tupleIJiiiiEEENS1_10collective13CollectiveMmaINS1_34MainloopSm90TmaGmmaWarpSpecializedILi11ENS5_IJNS4_1CILi2EEENSA_ILi1EEESC_EEENS1_32KernelTmaWarpSpecializedPingpongEEENS5_IJNSA_ILi64EEENSA_ILi256EEESG_EEEaNS5_IJlSC_lEEEaSJ_NS4_8TiledMMAINS4_8MMA_AtomIJNS4_4SM904GMMA27MMA_64x256x32_S32S8S8_SS_TNEEEENS4_6LayoutINS5_IJSC_SC_SC_EEENS5_IJNSA_ILi0EEESS_SS_EEEEENS5_IJNS4_10UnderscoreESV_SV_EEEEENS4_13SM90_TMA_LOADENS4_14ComposedLayoutINS4_7SwizzleILi2ELi4ELi3EEENS4_18smem_ptr_flag_bitsILi8EEENSQ_INS5_IJNSA_ILi8EEESG_EEENS5_IJSG_SC_EEEEEEEvNS4_8identityENS4_23SM90_TMA_LOAD_MULTICASTES18_vS19_EENS_8epilogue10collective6detail29Sm90TmaWarpSpecializedAdapterINS1D_15DefaultEpilogueIaSJ_SJ_NS1C_6thread17LinearCombinationIaLi1EiiLNS1H_9ScaleType4KindE0ELNS_15FloatRoundStyleE2EaEENS1_15EpilogueDefaultEEEEEvvEEEEvNT_6ParamsE)
        /*0524*/ 	.short	0x0210
        /*0526*/ 	.short	0x0470


	//----- nvinfo : EIATTR_SW_WAR
	.align		4
.L_45:
        /*0528*/ 	.byte	0x04, 0x36
        /*052a*/ 	.short	(.L_47 - .L_46)
.L_46:
        /*052c*/ 	.word	0x00000008
.L_47:


//--------------------- .nv.callgraph             --------------------------
	.section	.nv.callgraph,"",@"SHT_CUDA_CALLGRAPH"
	.align	4
	.sectionentsize	8
	.align		4
        /*0000*/ 	.word	0x00000000
	.align		4
        /*0004*/ 	.word	0xffffffff
	.align		4
        /*0008*/ 	.word	index@(_ZN7cutlass13device_kernelINS_4gemm6kernel13GemmUniversalIN4cute5tupleIJiiiiEEENS1_10collective13CollectiveMmaINS1_34MainloopSm90TmaGmmaWarpSpecializedILi11ENS5_IJNS4_1CILi2EEENSA_ILi1EEESC_EEENS1_32KernelTmaWarpSpecializedPingpongEEENS5_IJNSA_ILi64EEENSA_ILi256EEESG_EEEaNS5_IJlSC_lEEEaSJ_NS4_8TiledMMAINS4_8MMA_AtomIJNS4_4SM904GMMA27MMA_64x256x32_S32S8S8_SS_TNEEEENS4_6LayoutINS5_IJSC_SC_SC_EEENS5_IJNSA_ILi0EEESS_SS_EEEEENS5_IJNS4_10UnderscoreESV_SV_EEEEENS4_13SM90_TMA_LOADENS4_14ComposedLayoutINS4_7SwizzleILi2ELi4ELi3EEENS4_18smem_ptr_flag_bitsILi8EEENSQ_INS5_IJNSA_ILi8EEESG_EEENS5_IJSG_SC_EEEEEEEvNS4_8identityENS4_23SM90_TMA_LOAD_MULTICASTES18_vS19_EENS_8epilogue10collective6detail29Sm90TmaWarpSpecializedAdapterINS1D_15DefaultEpilogueIaSJ_SJ_NS1C_6thread17LinearCombinationIaLi1EiiLNS1H_9ScaleType4KindE0ELNS_15FloatRoundStyleE2EaEENS1_15EpilogueDefaultEEEEEvvEEEEvNT_6ParamsE)
	.align		4
        /*000c*/ 	.word	index@(__assertfail)
	.align		4
        /*0010*/ 	.word	0x00000000
	.align		4
        /*0014*/ 	.word	0xfffffffe
	.align		4
        /*0018*/ 	.word	0x00000000
	.align		4
        /*001c*/ 	.word	0xfffffffd
	.align		4
        /*0020*/ 	.word	0x00000000
	.align		4
        /*0024*/ 	.word	0xfffffffc


//--------------------- .nv.constant4             --------------------------
	.section	.nv.constant4,"a",@progbits
	.align	8
	.align		8
.nv.constant4:
        /*0000*/ 	.dword	__assertfail
	.align		8
        /*0008*/ 	.dword	__unnamed_1
	.align		8
        /*0010*/ 	.dword	_ZN40_INTERNAL_7e4370aa_4_k_cu_2ff593cd_293244cuda3std3__45__cpo5beginE
	.align		8
        /*0018*/ 	.dword	_ZN40_INTERNAL_7e4370aa_4_k_cu_2ff593cd_293244cuda3std3__45__cpo3endE
	.align		8
        /*0020*/ 	.dword	_ZN40_INTERNAL_7e4370aa_4_k_cu_2ff593cd_293244cuda3std3__45__cpo6cbeginE
	.align		8
        /*0028*/ 	.dword	_ZN40_INTERNAL_7e4370aa_4_k_cu_2ff593cd_293244cuda3std3__45__cpo4cendE
	.align		8
        /*0030*/ 	.dword	_ZN40_INTERNAL_7e4370aa_4_k_cu_2ff593cd_293244cuda3std3__442_GLOBAL__N__7e4370aa_4_k_cu_2ff593cd_293246ignoreE
	.align		8
        /*0038*/ 	.dword	_ZN40_INTERNAL_7e4370aa_4_k_cu_2ff593cd_293244cuda3std3__419piecewise_constructE
	.align		8
        /*0040*/ 	.dword	_ZN40_INTERNAL_7e4370aa_4_k_cu_2ff593cd_293244cuda3std3__48in_placeE
	.align		8
        /*0048*/ 	.dword	_ZN40_INTERNAL_7e4370aa_4_k_cu_2ff593cd_293244cuda3std6ranges3__45__cpo4swapE
	.align		8
        /*0050*/ 	.dword	_ZN40_INTERNAL_7e4370aa_4_k_cu_2ff593cd_293244cuda3std6ranges3__45__cpo9iter_moveE
	.align		8
        /*0058*/ 	.dword	_ZN40_INTERNAL_7e4370aa_4_k_cu_2ff593cd_293244cute7productE
	.align		8
        /*0060*/ 	.dword	_ZN40_INTERNAL_7e4370aa_4_k_cu_2ff593cd_293244cute1_E
	.align		8
        /*0068*/ 	.dword	$str$22
	.align		8
        /*0070*/ 	.dword	$str$23


//--------------------- .text._ZN7cutlass13device_kernelINS_4gemm6kernel13GemmUniversalIN4cute5tupleIJiiiiEEENS1_10collective13CollectiveMmaINS1_34MainloopSm90TmaGmmaWarpSpecializedILi11ENS5_IJNS4_1CILi2EEENSA_ILi1EEESC_EEENS1_32KernelTmaWarpSpecializedPingpongEEENS5_IJNSA_ILi64EEENSA_ILi256EEESG_EEEaNS5_IJlSC_lEEEaSJ_NS4_8TiledMMAINS4_8MMA_AtomIJNS4_4SM904GMMA27MMA_64x256x32_S32S8S8_SS_TNEEEENS4_6LayoutINS5_IJSC_SC_SC_EEENS5_IJNSA_ILi0EEESS_SS_EEEEENS5_IJNS4_10UnderscoreESV_SV_EEEEENS4_13SM90_TMA_LOADENS4_14ComposedLayoutINS4_7SwizzleILi2ELi4ELi3EEENS4_18smem_ptr_flag_bitsILi8EEENSQ_INS5_IJNSA_ILi8EEESG_EEENS5_IJSG_SC_EEEEEEEvNS4_8identityENS4_23SM90_TMA_LOAD_MULTICASTES18_vS19_EENS_8epilogue10collective6detail29Sm90TmaWarpSpecializedAdapterINS1D_15DefaultEpilogueIaSJ_SJ_NS1C_6thread17LinearCombinationIaLi1EiiLNS1H_9ScaleType4KindE0ELNS_15FloatRoundStyleE2EaEENS1_15EpilogueDefaultEEEEEvvEEEEvNT_6ParamsE --------------------------
	.section	.text._ZN7cutlass13device_kernelINS_4gemm6kernel13GemmUniversalIN4cute5tupleIJiiiiEEENS1_10collective13CollectiveMmaINS1_34MainloopSm90TmaGmmaWarpSpecializedILi11ENS5_IJNS4_1CILi2EEENSA_ILi1EEESC_EEENS1_32KernelTmaWarpSpecializedPingpongEEENS5_IJNSA_ILi64EEENSA_ILi256EEESG_EEEaNS5_IJlSC_lEEEaSJ_NS4_8TiledMMAINS4_8MMA_AtomIJNS4_4SM904GMMA27MMA_64x256x32_S32S8S8_SS_TNEEEENS4_6LayoutINS5_IJSC_SC_SC_EEENS5_IJNSA_ILi0EEESS_SS_EEEEENS5_IJNS4_10UnderscoreESV_SV_EEEEENS4_13SM90_TMA_LOADENS4_14ComposedLayoutINS4_7SwizzleILi2ELi4ELi3EEENS4_18smem_ptr_flag_bitsILi8EEENSQ_INS5_IJNSA_ILi8EEESG_EEENS5_IJSG_SC_EEEEEEEvNS4_8identityENS4_23SM90_TMA_LOAD_MULTICASTES18_vS19_EENS_8epilogue10collective6detail29Sm90TmaWarpSpecializedAdapterINS1D_15DefaultEpilogueIaSJ_SJ_NS1C_6thread17LinearCombinationIaLi1EiiLNS1H_9ScaleType4KindE0ELNS_15FloatRoundStyleE2EaEENS1_15EpilogueDefaultEEEEEvvEEEEvNT_6ParamsE,"ax",@progbits
	.align	128
.text._ZN7cutlass13device_kernelINS_4gemm6kernel13GemmUniversalIN4cute5tupleIJiiiiEEENS1_10collective13CollectiveMmaINS1_34MainloopSm90TmaGmmaWarpSpecializedILi11ENS5_IJNS4_1CILi2EEENSA_ILi1EEESC_EEENS1_32KernelTmaWarpSpecializedPingpongEEENS5_IJNSA_ILi64EEENSA_ILi256EEESG_EEEaNS5_IJlSC_lEEEaSJ_NS4_8TiledMMAINS4_8MMA_AtomIJNS4_4SM904GMMA27MMA_64x256x32_S32S8S8_SS_TNEEEENS4_6LayoutINS5_IJSC_SC_SC_EEENS5_IJNSA_ILi0EEESS_SS_EEEEENS5_IJNS4_10UnderscoreESV_SV_EEEEENS4_13SM90_TMA_LOADENS4_14ComposedLayoutINS4_7SwizzleILi2ELi4ELi3EEENS4_18smem_ptr_flag_bitsILi8EEENSQ_INS5_IJNSA_ILi8EEESG_EEENS5_IJSG_SC_EEEEEEEvNS4_8identityENS4_23SM90_TMA_LOAD_MULTICASTES18_vS19_EENS_8epilogue10collective6detail29Sm90TmaWarpSpecializedAdapterINS1D_15DefaultEpilogueIaSJ_SJ_NS1C_6thread17LinearCombinationIaLi1EiiLNS1H_9ScaleType4KindE0ELNS_15FloatRoundStyleE2EaEENS1_15EpilogueDefaultEEEEEvvEEEEvNT_6ParamsE:
        .type           _ZN7cutlass13device_kernelINS_4gemm6kernel13GemmUniversalIN4cute5tupleIJiiiiEEENS1_10collective13CollectiveMmaINS1_34MainloopSm90TmaGmmaWarpSpecializedILi11ENS5_IJNS4_1CILi2EEENSA_ILi1EEESC_EEENS1_32KernelTmaWarpSpecializedPingpongEEENS5_IJNSA_ILi64EEENSA_ILi256EEESG_EEEaNS5_IJlSC_lEEEaSJ_NS4_8TiledMMAINS4_8MMA_AtomIJNS4_4SM904GMMA27MMA_64x256x32_S32S8S8_SS_TNEEEENS4_6LayoutINS5_IJSC_SC_SC_EEENS5_IJNSA_ILi0EEESS_SS_EEEEENS5_IJNS4_10UnderscoreESV_SV_EEEEENS4_13SM90_TMA_LOADENS4_14ComposedLayoutINS4_7SwizzleILi2ELi4ELi3EEENS4_18smem_ptr_flag_bitsILi8EEENSQ_INS5_IJNSA_ILi8EEESG_EEENS5_IJSG_SC_EEEEEEEvNS4_8identityENS4_23SM90_TMA_LOAD_MULTICASTES18_vS19_EENS_8epilogue10collective6detail29Sm90TmaWarpSpecializedAdapterINS1D_15DefaultEpilogueIaSJ_SJ_NS1C_6thread17LinearCombinationIaLi1EiiLNS1H_9ScaleType4KindE0ELNS_15FloatRoundStyleE2EaEENS1_15EpilogueDefaultEEEEEvvEEEEvNT_6ParamsE,@function
        .size           _ZN7cutlass13device_kernelINS_4gemm6kernel13GemmUniversalIN4cute5tupleIJiiiiEEENS1_10collective13CollectiveMmaINS1_34MainloopSm90TmaGmmaWarpSpecializedILi11ENS5_IJNS4_1CILi2EEENSA_ILi1EEESC_EEENS1_32KernelTmaWarpSpecializedPingpongEEENS5_IJNSA_ILi64EEENSA_ILi256EEESG_EEEaNS5_IJlSC_lEEEaSJ_NS4_8TiledMMAINS4_8MMA_AtomIJNS4_4SM904GMMA27MMA_64x256x32_S32S8S8_SS_TNEEEENS4_6LayoutINS5_IJSC_SC_SC_EEENS5_IJNSA_ILi0EEESS_SS_EEEEENS5_IJNS4_10UnderscoreESV_SV_EEEEENS4_13SM90_TMA_LOADENS4_14ComposedLayoutINS4_7SwizzleILi2ELi4ELi3EEENS4_18smem_ptr_flag_bitsILi8EEENSQ_INS5_IJNSA_ILi8EEESG_EEENS5_IJSG_SC_EEEEEEEvNS4_8identityENS4_23SM90_TMA_LOAD_MULTICASTES18_vS19_EENS_8epilogue10collective6detail29Sm90TmaWarpSpecializedAdapterINS1D_15DefaultEpilogueIaSJ_SJ_NS1C_6thread17LinearCombinationIaLi1EiiLNS1H_9ScaleType4KindE0ELNS_15FloatRoundStyleE2EaEENS1_15EpilogueDefaultEEEEEvvEEEEvNT_6ParamsE,(.L_x_348 - _ZN7cutlass13device_kernelINS_4gemm6kernel13GemmUniversalIN4cute5tupleIJiiiiEEENS1_10collective13CollectiveMmaINS1_34MainloopSm90TmaGmmaWarpSpecializedILi11ENS5_IJNS4_1CILi2EEENSA_ILi1EEESC_EEENS1_32KernelTmaWarpSpecializedPingpongEEENS5_IJNSA_ILi64EEENSA_ILi256EEESG_EEEaNS5_IJlSC_lEEEaSJ_NS4_8TiledMMAINS4_8MMA_AtomIJNS4_4SM904GMMA27MMA_64x256x32_S32S8S8_SS_TNEEEENS4_6LayoutINS5_IJSC_SC_SC_EEENS5_IJNSA_ILi0EEESS_SS_EEEEENS5_IJNS4_10UnderscoreESV_SV_EEEEENS4_13SM90_TMA_LOADENS4_14ComposedLayoutINS4_7SwizzleILi2ELi4ELi3EEENS4_18smem_ptr_flag_bitsILi8EEENSQ_INS5_IJNSA_ILi8EEESG_EEENS5_IJSG_SC_EEEEEEEvNS4_8identityENS4_23SM90_TMA_LOAD_MULTICASTES18_vS19_EENS_8epilogue10collective6detail29Sm90TmaWarpSpecializedAdapterINS1D_15DefaultEpilogueIaSJ_SJ_NS1C_6thread17LinearCombinationIaLi1EiiLNS1H_9ScaleType4KindE0ELNS_15FloatRoundStyleE2EaEENS1_15EpilogueDefaultEEEEEvvEEEEvNT_6ParamsE)
        .other          _ZN7cutlass13device_kernelINS_4gemm6kernel13GemmUniversalIN4cute5tupleIJiiiiEEENS1_10collective13CollectiveMmaINS1_34MainloopSm90TmaGmmaWarpSpecializedILi11ENS5_IJNS4_1CILi2EEENSA_ILi1EEESC_EEENS1_32KernelTmaWarpSpecializedPingpongEEENS5_IJNSA_ILi64EEENSA_ILi256EEESG_EEEaNS5_IJlSC_lEEEaSJ_NS4_8TiledMMAINS4_8MMA_AtomIJNS4_4SM904GMMA27MMA_64x256x32_S32S8S8_SS_TNEEEENS4_6LayoutINS5_IJSC_SC_SC_EEENS5_IJNSA_ILi0EEESS_SS_EEEEENS5_IJNS4_10UnderscoreESV_SV_EEEEENS4_13SM90_TMA_LOADENS4_14ComposedLayoutINS4_7SwizzleILi2ELi4ELi3EEENS4_18smem_ptr_flag_bitsILi8EEENSQ_INS5_IJNSA_ILi8EEESG_EEENS5_IJSG_SC_EEEEEEEvNS4_8identityENS4_23SM90_TMA_LOAD_MULTICASTES18_vS19_EENS_8epilogue10collective6detail29Sm90TmaWarpSpecializedAdapterINS1D_15DefaultEpilogueIaSJ_SJ_NS1C_6thread17LinearCombinationIaLi1EiiLNS1H_9ScaleType4KindE0ELNS_15FloatRoundStyleE2EaEENS1_15EpilogueDefaultEEEEEvvEEEEvNT_6ParamsE,@"STO_CUDA_ENTRY STV_DEFAULT"
_ZN7cutlass13device_kernelINS_4gemm6kernel13GemmUniversalIN4cute5tupleIJiiiiEEENS1_10collective13CollectiveMmaINS1_34MainloopSm90TmaGmmaWarpSpecializedILi11ENS5_IJNS4_1CILi2EEENSA_ILi1EEESC_EEENS1_32KernelTmaWarpSpecializedPingpongEEENS5_IJNSA_ILi64EEENSA_ILi256EEESG_EEEaNS5_IJlSC_lEEEaSJ_NS4_8TiledMMAINS4_8MMA_AtomIJNS4_4SM904GMMA27MMA_64x256x32_S32S8S8_SS_TNEEEENS4_6LayoutINS5_IJSC_SC_SC_EEENS5_IJNSA_ILi0EEESS_SS_EEEEENS5_IJNS4_10UnderscoreESV_SV_EEEEENS4_13SM90_TMA_LOADENS4_14ComposedLayoutINS4_7SwizzleILi2ELi4ELi3EEENS4_18smem_ptr_flag_bitsILi8EEENSQ_INS5_IJNSA_ILi8EEESG_EEENS5_IJSG_SC_EEEEEEEvNS4_8identityENS4_23SM90_TMA_LOAD_MULTICASTES18_vS19_EENS_8epilogue10collective6detail29Sm90TmaWarpSpecializedAdapterINS1D_15DefaultEpilogueIaSJ_SJ_NS1C_6thread17LinearCombinationIaLi1EiiLNS1H_9ScaleType4KindE0ELNS_15FloatRoundStyleE2EaEENS1_15EpilogueDefaultEEEEEvvEEEEvNT_6ParamsE:
[----:B------:R-:W0:Y:S02]  /*0000*/  LDC R1, c[0x0][0x28] ;  /* 0x00000a00ff017b82 */ /* 0x000e240000000800 */
[----:B0-----:R-:W-:Y:S01]  /*0010*/  VIADD R1, R1, 0xfffffff8 ;  /* 0xfffffff801017836 */ /* 0x001fe20000000000 */
[----:B------:R-:W0:Y:S01]  /*0020*/  S2R R4, SR_TID.X ;  /* 0x0000000000047919 */ /* 0x000e220000002100 */
[----:B------:R-:W-:Y:S01]  /*0030*/  ELECT P0, URZ, PT ;  /* 0x00000000003f782f */ /* 0x000fe20003800000 */
[----:B------:R-:W-:Y:S01]  /*0040*/  BSSY B0, `(.L_x_0) ;  /* 0x000000f000007945 */ /* 0x000fe20003800000 */
[--C-:B0-----:R-:W-:Y:S02]  /*0050*/  SHF.R.U32.HI R2, RZ, 0x5, R4.reuse ;  /* 0x00000005ff027819 */ /* 0x101fe40000011604 */
[----:B------:R-:W-:-:S03]  /*0060*/  SHF.R.U32.HI R7, RZ, 0x7, R4 ;  /* 0x00000007ff077819 */ /* 0x000fc60000011604 */
[----:B------:R-:W0:Y:S04]  /*0070*/  SHFL.IDX PT, R5, R2, RZ, 0x1f ;  /* 0x00001fff02057589 */ /* 0x000e2800000e0000 */
[----:B------:R1:W2:Y:S01]  /*0080*/  SHFL.IDX PT, R10, R7, RZ, 0x1f ;  /* 0x00001fff070a7589 */ /* 0x0002a200000e0000 */
[----:B0-----:R-:W-:-:S13]  /*0090*/  ISETP.NE.OR P0, PT, R5, RZ, !P0 ;  /* 0x000000ff0500720c */ /* 0x001fda0004705670 */
[----:B-12---:R-:W-:Y:S05]  /*00a0*/  @P0 BRA `(.L_x_1) ;  /* 0x0000000000200947 */ /* 0x006fea0003800000 */
[----:B------:R-:W-:Y:S02]  /*00b0*/  ULDC.64 UR4, c[0x0][0x198] ;  /* 0x0000660000047ab9 */ /* 0x000fe40000000a00 */
[----:B------:R-:W-:Y:S02]  /*00c0*/  UIADD3 UR6, UP0, UR4, 0xf0, URZ ;  /* 0x000000f004067890 */ /* 0x000fe4000ff1e03f */
[----:B------:R-:W-:Y:S02]  /*00d0*/  UIADD3 UR4, UP1, UR4, 0x1f0, URZ ;  /* 0x000001f004047890 */ /* 0x000fe4000ff3e03f */
[----:B------:R-:W-:Y:S02]  /*00e0*/  UIADD3.X UR7, URZ, UR5, URZ, UP0, !UPT ;  /* 0x000000053f077290 */ /* 0x000fe400087fe43f */
[----:B------:R-:W-:-:S07]  /*00f0*/  UIADD3.X UR5, URZ, UR5, URZ, UP1, !UPT ;  /* 0x000000053f057290 */ /* 0x000fce0008ffe43f */
[----:B------:R0:W-:Y:S02]  /*0100*/  UTMACCTL.PF [UR6] ;  /* 0x00000000060079b9 */ /* 0x0001e40008040000 */
[----:B------:R0:W-:Y:S02]  /*0110*/  UTMACCTL.PF [UR4] ;  /* 0x00000000040079b9 */ /* 0x0001e40008040000 */
[----:B0-----:R-:W-:Y:S01]  /*0120*/  NOP ;  /* 0x0000000000007918 */ /* 0x001fe20000000000 */
.L_x_1:
[----:B------:R-:W-:Y:S05]  /*0130*/  BSYNC B0 ;  /* 0x0000000000007941 */ /* 0x000fea0003800000 */
.L_x_0:
[----:B------:R-:W0:Y:S01]  /*0140*/  SHFL.IDX PT, R8, R2, RZ, 0x1f ;  /* 0x00001fff02087589 */ /* 0x000e2200000e0000 */
[----:B------:R-:W-:-:S04]  /*0150*/  SHF.R.S32.HI R3, RZ, 0x1f, R4 ;  /* 0x0000001fff037819 */ /* 0x000fc80000011404 */
[----:B------:R-:W-:Y:S02]  /*0160*/  LEA.HI R3, R3, R4, RZ, 0x7 ;  /* 0x0000000403037211 */ /* 0x000fe400078f38ff */
[----:B0-----:R-:W-:-:S13]  /*0170*/  ISETP.NE.AND P0, PT, R8, RZ, PT ;  /* 0x000000ff0800720c */ /* 0x001fda0003f05270 */
[----:B------:R-:W-:Y:S05]  /*0180*/  @P0 BRA `(.L_x_2) ;  /* 0x00000000009c0947 */ /* 0x000fea0003800000 */
[----:B------:R-:W-:Y:S01]  /*0190*/  ELECT P0, URZ, PT ;  /* 0x00000000003f782f */ /* 0x000fe20003800000 */
[----:B------:R-:W-:-:S12]  /*01a0*/  BSSY B0, `(.L_x_2) ;  /* 0x0000025000007945 */ /* 0x000fd80003800000 */
[----:B------:R-:W-:Y:S05]  /*01b0*/  @!P0 BRA `(.L_x_3) ;  /* 0x00000000008c8947 */ /* 0x000fea0003800000 */
[----:B------:R-:W0:Y:S01]  /*01c0*/  S2UR UR8, SR_CgaCtaId ;  /* 0x00000000000879c3 */ /* 0x000e220000008800 */
[----:B------:R-:W-:Y:S01]  /*01d0*/  UMOV UR4, 0x400 ;  /* 0x0000040000047882 */ /* 0x000fe20000000000 */
[----:B------:R-:W-:Y:S01]  /*01e0*/  UMOV UR5, 0x1 ;  /* 0x0000000100057882 */ /* 0x000fe20000000000 */
[----:B------:R-:W-:Y:S02]  /*01f0*/  UMOV UR6, 0x2 ;  /* 0x0000000200067882 */ /* 0x000fe40000000000 */
[----:B------:R-:W-:-:S04]  /*0200*/  UIADD3 UR6, -UR6, 0x100000, URZ ;  /* 0x0010000006067890 */ /* 0x000fc8000fffe13f */
[----:B------:R-:W-:Y:S02]  /*0210*/  USHF.L.U32 UR7, UR6, 0xb, URZ ;  /* 0x0000000b06077899 */ /* 0x000fe4000800063f */
[----:B------:R-:W-:Y:S02]  /*0220*/  USHF.L.U32 UR6, UR6, 0x1, URZ ;  /* 0x0000000106067899 */ /* 0x000fe4000800063f */
[----:B0-----:R-:W-:Y:S02]  /*0230*/  ULEA UR8, UR8, UR4, 0x18 ;  /* 0x0000000408087291 */ /* 0x001fe4000f8ec03f */
[----:B------:R-:W-:-:S04]  /*0240*/  UIADD3 UR4, -UR5, 0x100000, URZ ;  /* 0x0010000005047890 */ /* 0x000fc8000fffe13f */
[----:B------:R-:W-:Y:S02]  /*0250*/  USHF.L.U32 UR5, UR4, 0xb, URZ ;  /* 0x0000000b04057899 */ /* 0x000fe4000800063f */
[----:B------:R-:W-:Y:S01]  /*0260*/  USHF.L.U32 UR4, UR4, 0x1, URZ ;  /* 0x0000000104047899 */ /* 0x000fe2000800063f */
[----:B------:R-:W0:Y:S11]  /*0270*/  FENCE.VIEW.ASYNC.S ;  /* 0x00000000000073c6 */ /* 0x000e360000000000 */
[----:B0-----:R0:W1:Y:S01]  /*0280*/  SYNCS.EXCH.64 URZ, [UR8], UR4 ;  /* 0x00000004083f75b2 */ /* 0x0010620008000100 */
[----:B------:R0:W2:Y:S01]  /*0290*/  SYNCS.EXCH.64 URZ, [UR8+0x58], UR6 ;  /* 0x00005806083f75b2 */ /* 0x0000a20008000100 */
[----:B------:R0:W3:Y:S01]  /*02a0*/  SYNCS.EXCH.64 URZ, [UR8+0x8], UR4 ;  /* 0x00000804083f75b2 */ /* 0x0000e20008000100 */
[----:B------:R0:W4:Y:S01]  /*02b0*/  SYNCS.EXCH.64 URZ, [UR8+0x60], UR6 ;  /* 0x00006006083f75b2 */ /* 0x0001220008000100 */
[----:B------:R0:W0:Y:S01]  /*02c0*/  SYNCS.EXCH.64 URZ, [UR8+0x10], UR4 ;  /* 0x00001004083f75b2 */ /* 0x0000220008000100 */
        /* <DEDUP_REMOVED lines=17> */
[----:B------:R-:W-:Y:S01]  /*03e0*/  NOP ;  /* 0x0000000000007918 */ /* 0x000fe20000000000 */
.L_x_3:
[----:B0-----:R-:W-:Y:S05]  /*03f0*/  BSYNC B0 ;  /* 0x0000000000007941 */ /* 0x001fea0003800000 */
.L_x_2:
[----:B------:R-:W0:Y:S01]  /*0400*/  SHFL.IDX PT, R13, R2, RZ, 0x1f ;  /* 0x00001fff020d7589 */ /* 0x000e2200000e0000 */
[----:B------:R-:W5:Y:S01]  /*0410*/  S2UR UR12, SR_CTAID.X ;  /* 0x00000000000c79c3 */ /* 0x000f620000002500 */
[----:B------:R-:W-:Y:S02]  /*0420*/  LOP3.LUT R3, R3, 0xffffff80, RZ, 0xc0, !PT ;  /* 0xffffff8003037812 */ /* 0x000fe400078ec0ff */
[----:B------:R-:W-:Y:S01]  /*0430*/  ELECT P0, URZ, PT ;  /* 0x00000000003f782f */ /* 0x000fe20003800000 */
[----:B------:R1:W2:Y:S01]  /*0440*/  SHFL.IDX PT, R12, R2, RZ, 0x1f ;  /* 0x00001fff020c7589 */ /* 0x0002a200000e0000 */
[----:B------:R-:W-:Y:S01]  /*0450*/  ELECT P1, URZ, PT ;  /* 0x00000000003f782f */ /* 0x000fe20003820000 */
[----:B------:R-:W-:Y:S01]  /*0460*/  NOP ;  /* 0x0000000000007918 */ /* 0x000fe20000000000 */
[----:B------:R-:W-:Y:S01]  /*0470*/  IMAD.IADD R3, R4, 0x1, -R3 ;  /* 0x0000000104037824 */ /* 0x000fe200078e0a03 */
[----:B------:R-:W3:Y:S01]  /*0480*/  S2R R6, SR_CTAID.Y ;  /* 0x0000000000067919 */ /* 0x000ee20000002600 */
[----:B------:R-:W-:Y:S01]  /*0490*/  ULDC UR4, c[0x0][0x150] ;  /* 0x0000540000047ab9 */ /* 0x000fe20000000800 */
[----:B------:R-:W4:Y:S01]  /*04a0*/  LDC R14, c[0x0][0x144] ;  /* 0x00005100ff0e7b82 */ /* 0x000f220000000800 */
[----:B------:R-:W-:Y:S01]  /*04b0*/  UMOV UR11, 0x80 ;  /* 0x00000080000b7882 */ /* 0x000fe20000000000 */
[----:B------:R-:W-:Y:S01]  /*04c0*/  SHF.R.S32.HI R0, RZ, 0x1f, R3 ;  /* 0x0000001fff007819 */ /* 0x000fe20000011403 */
[----:B------:R-:W-:Y:S01]  /*04d0*/  NOP ;  /* 0x0000000000007918 */ /* 0x000fe20000000000 */
[C---:B------:R-:W-:Y:S01]  /*04e0*/  VIADD R35, R10.reuse, 0xffffffff ;  /* 0xffffffff0a237836 */ /* 0x040fe20000000000 */
[----:B------:R-:W-:Y:S01]  /*04f0*/  ISETP.NE.AND P4, PT, R10, RZ, PT ;  /* 0x000000ff0a00720c */ /* 0x000fe20003f85270 */
[----:B------:R-:W-:Y:S01]  /*0500*/  IMAD.MOV.U32 R154, RZ, RZ, 0x1 ;  /* 0x00000001ff9a7424 */ /* 0x000fe200078e00ff */
[----:B------:R-:W-:Y:S01]  /*0510*/  LEA.HI R9, R0, R3, RZ, 0x3 ;  /* 0x0000000300097211 */ /* 0x000fe200078f18ff */
[----:B------:R-:W4:Y:S01]  /*0520*/  LDC R15, c[0x0][0x140] ;  /* 0x00005000ff0f7b82 */ /* 0x000f220000000800 */
[----:B------:R-:W-:-:S02]  /*0530*/  ISETP.GE.U32.AND P6, PT, R35, 0x2, PT ;  /* 0x000000022300780c */ /* 0x000fc40003fc6070 */
[--C-:B------:R-:W-:Y:S02]  /*0540*/  SHF.R.S32.HI R11, RZ, 0x3, R9.reuse ;  /* 0x00000003ff0b7819 */ /* 0x100fe40000011409 */
[----:B-1----:R-:W-:Y:S02]  /*0550*/  SHF.R.S32.HI R2, RZ, 0x1f, R9 ;  /* 0x0000001fff027819 */ /* 0x002fe40000011409 */
[----:B------:R-:W-:Y:S01]  /*0560*/  SHF.R.S32.HI R9, RZ, 0x1f, R8 ;  /* 0x0000001fff097819 */ /* 0x000fe20000011408 */
[----:B------:R-:W1:Y:S01]  /*0570*/  LDC R25, c[0x0][0x148] ;  /* 0x00005200ff197b82 */ /* 0x000e620000000800 */
[----:B0-----:R-:W-:Y:S02]  /*0580*/  ISETP.NE.OR P0, PT, R13, RZ, !P0 ;  /* 0x000000ff0d00720c */ /* 0x001fe40004705670 */
[----:B-----5:R-:W-:Y:S02]  /*0590*/  I2FP.F32.U32 R13, UR12 ;  /* 0x0000000c000d7c45 */ /* 0x020fe40008201000 */
[----:B------:R-:W-:-:S02]  /*05a0*/  LEA.HI R2, R2, R11, RZ, 0x2 ;  /* 0x0000000b02027211 */ /* 0x000fc400078f10ff */
[----:B------:R-:W-:Y:S01]  /*05b0*/  LEA.HI R9, R9, R8, RZ, 0x2 ;  /* 0x0000000809097211 */ /* 0x000fe200078f10ff */
[----:B------:R-:W-:Y:S01]  /*05c0*/  FMUL R13, R13, UR4 ;  /* 0x000000040d0d7c20 */ /* 0x000fe20008400000 */
[----:B--2---:R-:W-:Y:S01]  /*05d0*/  ISETP.NE.OR P1, PT, R12, RZ, !P1 ;  /* 0x000000ff0c00720c */ /* 0x004fe20004f25670 */
[----:B------:R-:W-:Y:S01]  /*05e0*/  ULDC UR4, c[0x0][0x154] ;  /* 0x0000550000047ab9 */ /* 0x000fe20000000800 */
[----:B------:R-:W-:Y:S02]  /*05f0*/  LOP3.LUT R12, R2, 0xfffffffc, RZ, 0xc0, !PT ;  /* 0xfffffffc020c7812 */ /* 0x000fe400078ec0ff */
[----:B------:R-:W-:Y:S01]  /*0600*/  LOP3.LUT R9, R9, 0x3ffffffc, RZ, 0xc0, !PT ;  /* 0x3ffffffc09097812 */ /* 0x000fe200078ec0ff */
[----:B------:R-:W0:Y:S01]  /*0610*/  F2I.U32.TRUNC.NTZ R13, R13 ;  /* 0x0000000d000d7305 */ /* 0x000e22000020f000 */
[----:B------:R-:W-:Y:S01]  /*0620*/  VOTEU.ALL UP1, P0 ;  /* 0x00000000003f7886 */ /* 0x000fe20000020000 */
[----:B------:R-:W-:Y:S01]  /*0630*/  IMAD.IADD R12, R11, 0x1, -R12 ;  /* 0x000000010b0c7824 */ /* 0x000fe200078e0a0c */
[----:B---3--:R-:W-:Y:S01]  /*0640*/  I2FP.F32.U32 R11, R6 ;  /* 0x00000006000b7245 */ /* 0x008fe20000201000 */
[----:B------:R-:W-:Y:S01]  /*0650*/  IMAD.IADD R9, R8, 0x1, -R9 ;  /* 0x0000000108097824 */ /* 0x000fe200078e0a09 */
[----:B------:R-:W-:Y:S01]  /*0660*/  SHF.R.S32.HI R2, RZ, 0x1f, R5 ;  /* 0x0000001fff027819 */ /* 0x000fe20000011405 */
[----:B------:R-:W2:Y:S01]  /*0670*/  @!UP1 S2UR UR7, SR_CgaCtaId ;  /* 0x00000000000799c3 */ /* 0x000ea20000008800 */
[----:B------:R-:W-:Y:S01]  /*0680*/  @!UP1 UMOV UR6, 0x400 ;  /* 0x0000040000069882 */ /* 0x000fe20000000000 */
[----:B------:R-:W-:Y:S01]  /*0690*/  IMAD R9, R9, 0x4, R12 ;  /* 0x0000000409097824 */ /* 0x000fe200078e020c */
[----:B------:R-:W-:Y:S01]  /*06a0*/  VOTEU.ALL UP2, P1 ;  /* 0x00000000003f7886 */ /* 0x000fe20000840000 */
[----:B------:R-:W-:Y:S01]  /*06b0*/  FMUL R11, R11, UR4 ;  /* 0x000000040b0b7c20 */ /* 0x000fe20008400000 */
[----:B------:R-:W-:Y:S01]  /*06c0*/  LEA.HI R2, R2, R5, RZ, 0x2 ;  /* 0x0000000502027211 */ /* 0x000fe200078f10ff */
[----:B------:R-:W-:Y:S01]  /*06d0*/  UMOV UR4, 0x20 ;  /* 0x0000002000047882 */ /* 0x000fe20000000000 */
[----:B------:R-:W-:Y:S01]  /*06e0*/  LEA.HI R8, R9, R9, RZ, 0x1 ;  /* 0x0000000909087211 */ /* 0x000fe200078f08ff */
[----:B------:R-:W3:Y:S01]  /*06f0*/  @!UP2 S2UR UR10, SR_CgaCtaId ;  /* 0x00000000000aa9c3 */ /* 0x000ee20000008800 */
[----:B0-----:R-:W-:Y:S01]  /*0700*/  IMAD.MOV R13, RZ, RZ, -R13 ;  /* 0x000000ffff0d7224 */ /* 0x001fe200078e0a0d */
[----:B------:R-:W0:Y:S01]  /*0710*/  F2I.U32.TRUNC.NTZ R11, R11 ;  /* 0x0000000b000b7305 */ /* 0x000e22000020f000 */
[----:B------:R-:W-:Y:S01]  /*0720*/  LOP3.LUT R8, R8, 0xfffffffe, RZ, 0xc0, !PT ;  /* 0xfffffffe08087812 */ /* 0x000fe200078ec0ff */
[----:B------:R-:W-:-:S04]  /*0730*/  @!UP1 UIADD3 UR4, -UR4, 0x100000, URZ ;  /* 0x0010000004049890 */ /* 0x000fc8000fffe13f */
[----:B------:R-:W-:Y:S02]  /*0740*/  @!UP1 USHF.L.U32 UR5, UR4, 0xb, URZ ;  /* 0x0000000b04059899 */ /* 0x000fe4000800063f */
[----:B------:R-:W-:Y:S01]  /*0750*/  @!UP1 USHF.L.U32 UR4, UR4, 0x1, URZ ;  /* 0x0000000104049899 */ /* 0x000fe2000800063f */
[----:B----4-:R-:W-:Y:S01]  /*0760*/  IMAD R21, R14, R13, UR12 ;  /* 0x0000000c0e157e24 */ /* 0x010fe2000f8e020d */
[----:B------:R-:W-:Y:S01]  /*0770*/  LOP3.LUT R2, R2, 0xfffffffc, RZ, 0xc0, !PT ;  /* 0xfffffffc02027812 */ /* 0x000fe200078ec0ff */
[----:B------:R-:W-:Y:S01]  /*0780*/  @!UP2 UMOV UR9, 0x400 ;  /* 0x000004000009a882 */ /* 0x000fe20000000000 */
[----:B------:R-:W-:Y:S01]  /*0790*/  IMAD.IADD R8, R9, 0x1, -R8 ;  /* 0x0000000109087824 */ /* 0x000fe200078e0a08 */
[----:B------:R-:W-:Y:S01]  /*07a0*/  VOTEU.ALL UP3, P1 ;  /* 0x00000000003f7886 */ /* 0x000fe20000860000 */
[----:B------:R-:W-:Y:S01]  /*07b0*/  VOTEU.ALL UP4, P1 ;  /* 0x00000000003f7886 */ /* 0x000fe20000880000 */
[----:B------:R-:W-:Y:S01]  /*07c0*/  IMAD.IADD R5, R5, 0x1, -R2 ;  /* 0x0000000105057824 */ /* 0x000fe200078e0a02 */
[----:B------:R-:W-:Y:S01]  /*07d0*/  VOTEU.ALL UP5, P1 ;  /* 0x00000000003f7886 */ /* 0x000fe200008a0000 */
[----:B------:R-:W-:Y:S01]  /*07e0*/  ISETP.NE.AND P3, PT, R8, R21, PT ;  /* 0x000000150800720c */ /* 0x000fe20003f65270 */
[----:B------:R-:W-:Y:S01]  /*07f0*/  IMAD.SHL.U32 R2, R9, 0x4, RZ ;  /* 0x0000000409027824 */ /* 0x000fe200078e00ff */
[----:B------:R-:W-:Y:S01]  /*0800*/  ISETP.EQ.U32.AND P2, PT, R15, 0x1, PT ;  /* 0x000000010f00780c */ /* 0x000fe20003f42070 */
[----:B--2---:R-:W-:Y:S01]  /*0810*/  @!UP1 ULEA UR8, UR7, UR6, 0x18 ;  /* 0x0000000607089291 */ /* 0x004fe2000f8ec03f */
[----:B0-----:R-:W-:Y:S01]  /*0820*/  IMAD.MOV R20, RZ, RZ, -R11 ;  /* 0x000000ffff147224 */ /* 0x001fe200078e0a0b */
[----:B------:R-:W-:-:S04]  /*0830*/  @!UP2 UIADD3 UR6, -UR11, 0x100000, URZ ;  /* 0x001000000b06a890 */ /* 0x000fc8000fffe13f */
[----:B------:R-:W-:Y:S02]  /*0840*/  @!UP2 USHF.L.U32 UR7, UR6, 0xb, URZ ;  /* 0x0000000b0607a899 */ /* 0x000fe4000800063f */
[----:B------:R-:W-:Y:S01]  /*0850*/  @!UP2 USHF.L.U32 UR6, UR6, 0x1, URZ ;  /* 0x000000010606a899 */ /* 0x000fe2000800063f */
[----:B------:R-:W-:Y:S01]  /*0860*/  LOP3.LUT R155, R9, 0xc, R2, 0x78, !PT ;  /* 0x0000000c099b7812 */ /* 0x000fe200078e7802 */
[----:B------:R-:W-:Y:S01]  /*0870*/  VOTEU.ALL UP0, P0 ;  /* 0x00000000003f7886 */ /* 0x000fe20000000000 */
[----:B------:R-:W-:Y:S01]  /*0880*/  VOTEU.ALL UP1, P0 ;  /* 0x00000000003f7886 */ /* 0x000fe20000020000 */
[----:B-1----:R-:W-:Y:S01]  /*0890*/  IMAD R9, R25, R20, R6 ;  /* 0x0000001419097224 */ /* 0x002fe200078e0206 */
[----:B------:R-:W-:Y:S01]  /*08a0*/  LOP3.LUT P0, RZ, R3, 0x7, RZ, 0xc0, !PT ;  /* 0x0000000703ff7812 */ /* 0x000fe2000780c0ff */
[----:B---3--:R-:W-:Y:S01]  /*08b0*/  @!UP2 ULEA UR9, UR10, UR9, 0x18 ;  /* 0x000000090a09a291 */ /* 0x008fe2000f8ec03f */
[----:B------:R0:W1:Y:S01]  /*08c0*/  SHFL.IDX PT, R14, R7, RZ, 0x1f ;  /* 0x00001fff070e7589 */ /* 0x00006200000e0000 */
[----:B------:R-:W-:Y:S01]  /*08d0*/  VOTEU.ALL UP2, P1 ;  /* 0x00000000003f7886 */ /* 0x000fe20000840000 */
[----:B------:R-:W-:-:S02]  /*08e0*/  @P3 LEA.HI R2, R155, R155, RZ, 0x1 ;  /* 0x0000009b9b023211 */ /* 0x000fc400078f08ff */
[----:B------:R-:W2:Y:S02]  /*08f0*/  FENCE.VIEW.ASYNC.S ;  /* 0x00000000000073c6 */ /* 0x000ea40000000000 */
[----:B--2---:R0:W2:Y:S01]  /*0900*/  @!UP0 SYNCS.EXCH.64 URZ, [UR8+0xe0], UR4 ;  /* 0x0000e004083f85b2 */ /* 0x0040a20008000100 */
[C---:B------:R-:W-:Y:S02]  /*0910*/  ISETP.NE.AND P1, PT, R5.reuse, 0x3, PT ;  /* 0x000000030500780c */ /* 0x040fe40003f25270 */
[----:B------:R-:W-:Y:S02]  /*0920*/  @P3 SHF.R.S32.HI R2, RZ, 0x1, R2 ;  /* 0x00000001ff023819 */ /* 0x000fe40000011402 */
[----:B------:R-:W-:Y:S02]  /*0930*/  ISETP.EQ.OR P1, PT, R5, RZ, !P1 ;  /* 0x000000ff0500720c */ /* 0x000fe40004f22670 */
[----:B------:R-:W-:Y:S02]  /*0940*/  @P3 ISETP.NE.AND P5, PT, R2, R9, PT ;  /* 0x000000090200320c */ /* 0x000fe40003fa5270 */
[----:B------:R-:W-:-:S02]  /*0950*/  ISETP.LT.U32.AND P0, PT, R155, 0x2, !P0 ;  /* 0x000000029b00780c */ /* 0x000fc40004701070 */
[----:B------:R-:W-:Y:S02]  /*0960*/  ISETP.EQ.AND P1, PT, R10, RZ, P1 ;  /* 0x000000ff0a00720c */ /* 0x000fe40000f22270 */
[----:B------:R-:W-:Y:S02]  /*0970*/  SEL R9, RZ, 0x1, !P0 ;  /* 0x00000001ff097807 */ /* 0x000fe40004000000 */
[----:B------:R-:W-:Y:S01]  /*0980*/  @P3 SEL R154, RZ, 0x1, P5 ;  /* 0x00000001ff9a3807 */ /* 0x000fe20002800000 */
[----:B------:R0:W3:Y:S01]  /*0990*/  @!UP1 SYNCS.EXCH.64 URZ, [UR8+0xe8], UR4 ;  /* 0x0000e804083f95b2 */ /* 0x0000e20008000100 */
[----:B------:R-:W-:Y:S01]  /*09a0*/  NOP ;  /* 0x0000000000007918 */ /* 0x000fe20000000000 */
[----:B------:R-:W-:Y:S02]  /*09b0*/  SEL R16, RZ, 0x1, !P1 ;  /* 0x00000001ff107807 */ /* 0x000fe40004800000 */
[----:B------:R-:W-:Y:S02]  /*09c0*/  LOP3.LUT R154, R154, R9, RZ, 0xc0, !PT ;  /* 0x000000099a9a7212 */ /* 0x000fe400078ec0ff */
[----:B------:R-:W-:Y:S01]  /*09d0*/  SEL R16, R16, 0x2, P6 ;  /* 0x0000000210107807 */ /* 0x000fe20003000000 */
[----:B------:R0:W4:Y:S01]  /*09e0*/  @!UP2 SYNCS.EXCH.64 URZ, [UR9+0xc0], UR6 ;  /* 0x0000c006093fa5b2 */ /* 0x0001220008000100 */
[----:B------:R0:W0:Y:S01]  /*09f0*/  @!UP3 SYNCS.EXCH.64 URZ, [UR9+0xc8], UR6 ;  /* 0x0000c806093fb5b2 */ /* 0x0000220008000100 */
[----:B------:R0:W0:Y:S01]  /*0a00*/  @!UP4 SYNCS.EXCH.64 URZ, [UR9+0xd0], UR6 ;  /* 0x0000d006093fc5b2 */ /* 0x0000220008000100 */
[----:B------:R0:W0:Y:S01]  /*0a10*/  @!UP5 SYNCS.EXCH.64 URZ, [UR9+0xd8], UR6 ;  /* 0x0000d806093fd5b2 */ /* 0x0000220008000100 */
[----:B------:R-:W-:Y:S01]  /*0a20*/  NOP ;  /* 0x0000000000007918 */ /* 0x000fe20000000000 */
[----:B-12---:R-:W-:Y:S05]  /*0a30*/  @!P2 BRA `(.L_x_4) ;  /* 0x000000000008a947 */ /* 0x006fea0003800000 */
[----:B0--34-:R-:W-:Y:S01]  /*0a40*/  UCGABAR_ARV ;  /* 0x00000000000079c7 */ /* 0x019fe20008000000 */
[----:B------:R-:W-:Y:S05]  /*0a50*/  BRA `(.L_x_5) ;  /* 0x0000000000047947 */ /* 0x000fea0003800000 */
.L_x_4:
[----:B0--34-:R-:W-:Y:S01]  /*0a60*/  NOP ;  /* 0x0000000000007918 */ /* 0x019fe20000000000 */
.L_x_5:
[----:B------:R-:W-:Y:S01]  /*0a70*/  ULDC.64 UR4, c[0x0][0x598] ;  /* 0x0001660000047ab9 */ /* 0x000fe20000000a00 */
[----:B------:R-:W-:Y:S01]  /*0a80*/  ULDC.64 UR36, c[0x0][0x208] ;  /* 0x0000820000247ab9 */ /* 0x000fe20000000a00 */
[----:B------:R-:W-:-:S04]  /*0a90*/  ISETP.NE.U32.AND P0, PT, RZ, UR4, PT ;  /* 0x00000004ff007c0c */ /* 0x000fc8000bf05070 */
[----:B------:R-:W-:-:S13]  /*0aa0*/  ISETP.NE.AND.EX P0, PT, RZ, UR5, PT, P0 ;  /* 0x00000005ff007c0c */ /* 0x000fda000bf05300 */
[----:B------:R-:W-:Y:S05]  /*0ab0*/  @!P0 BRA `(.L_x_6) ;  /* 0x00000000001c8947 */ /* 0x000fea0003800000 */
[----:B------:R-:W0:Y:S02]  /*0ac0*/  LDC.64 R8, c[0x0][0x598] ;  /* 0x00016600ff087b82 */ /* 0x000e240000000a00 */
[----:B0-----:R-:W2:Y:S02]  /*0ad0*/  LDG.E.64 R8, desc[UR36][R8.64] ;  /* 0x0000002408087981 */ /* 0x001ea4000c1e1b00 */
[----:B--2---:R-:W-:-:S04]  /*0ae0*/  ISETP.NE.U32.AND P0, PT, R8, RZ, PT ;  /* 0x000000ff0800720c */ /* 0x004fc80003f05070 */
[----:B------:R-:W-:-:S13]  /*0af0*/  ISETP.NE.AND.EX P0, PT, R9, RZ, PT, P0 ;  /* 0x000000ff0900720c */ /* 0x000fda0003f05300 */
[----:B------:R-:W-:Y:S05]  /*0b00*/  @!P0 BRA `(.L_x_6) ;  /* 0x0000000000088947 */ /* 0x000fea0003800000 */
[----:B------:R0:W5:Y:S01]  /*0b10*/  LD.E R153, desc[UR36][R8.64] ;  /* 0x0000002408997980 */ /* 0x000162000c101900 */
[----:B------:R-:W-:Y:S05]  /*0b20*/  BRA `(.L_x_7) ;  /* 0x0000000000247947 */ /* 0x000fea0003800000 */
.L_x_6:
[----:B------:R-:W-:Y:S02]  /*0b30*/  ULDC.64 UR4, c[0x0][0x588] ;  /* 0x0001620000047ab9 */ /* 0x000fe40000000a00 */
[----:B------:R-:W-:-:S04]  /*0b40*/  ISETP.NE.U32.AND P0, PT, RZ, UR4, PT ;  /* 0x00000004ff007c0c */ /* 0x000fc8000bf05070 */
[----:B------:R-:W-:-:S13]  /*0b50*/  ISETP.NE.AND.EX P0, PT, RZ, UR5, PT, P0 ;  /* 0x00000005ff007c0c */ /* 0x000fda000bf05300 */
[----:B------:R-:W-:Y:S05]  /*0b60*/  @!P0 BRA `(.L_x_8) ;  /* 0x00000000000c8947 */ /* 0x000fea0003800000 */
[----:B------:R-:W0:Y:S02]  /*0b70*/  LDC.64 R8, c[0x0][0x588] ;  /* 0x00016200ff087b82 */ /* 0x000e240000000a00 */
[----:B0-----:R1:W5:Y:S01]  /*0b80*/  LDG.E R153, desc[UR36][R8.64] ;  /* 0x0000002408997981 */ /* 0x001362000c1e1900 */
[----:B------:R-:W-:Y:S05]  /*0b90*/  BRA `(.L_x_7) ;  /* 0x0000000000087947 */ /* 0x000fea0003800000 */
.L_x_8:
[----:B------:R-:W-:Y:S02]  /*0ba0*/  ULDC UR4, c[0x0][0x580] ;  /* 0x0001600000047ab9 */ /* 0x000fe40000000800 */
[----:B------:R-:W-:-:S07]  /*0bb0*/  IMAD.U32 R153, RZ, RZ, UR4 ;  /* 0x00000004ff997e24 */ /* 0x000fce000f8e00ff */
.L_x_7:
[----:B------:R-:W-:Y:S02]  /*0bc0*/  ULDC.64 UR4, c[0x0][0x5a0] ;  /* 0x0001680000047ab9 */ /* 0x000fe40000000a00 */
[----:B------:R-:W-:-:S04]  /*0bd0*/  ISETP.NE.U32.AND P0, PT, RZ, UR4, PT ;  /* 0x00000004ff007c0c */ /* 0x000fc8000bf05070 */
[----:B------:R-:W-:-:S13]  /*0be0*/  ISETP.NE.AND.EX P0, PT, RZ, UR5, PT, P0 ;  /* 0x00000005ff007c0c */ /* 0x000fda000bf05300 */
[----:B------:R-:W-:Y:S05]  /*0bf0*/  @!P0 BRA `(.L_x_9) ;  /* 0x00000000001c8947 */ /* 0x000fea0003800000 */
[----:B01----:R-:W0:Y:S02]  /*0c00*/  LDC.64 R8, c[0x0][0x5a0] ;  /* 0x00016800ff087b82 */ /* 0x003e240000000a00 */
[----:B0-----:R-:W2:Y:S02]  /*0c10*/  LDG.E.64 R8, desc[UR36][R8.64] ;  /* 0x0000002408087981 */ /* 0x001ea4000c1e1b00 */
[----:B--2---:R-:W-:-:S04]  /*0c20*/  ISETP.NE.U32.AND P0, PT, R8, RZ, PT ;  /* 0x000000ff0800720c */ /* 0x004fc80003f05070 */
[----:B------:R-:W-:-:S13]  /*0c30*/  ISETP.NE.AND.EX P0, PT, R9, RZ, PT, P0 ;  /* 0x000000ff0900720c */ /* 0x000fda0003f05300 */
[----:B------:R-:W-:Y:S05]  /*0c40*/  @!P0 BRA `(.L_x_9) ;  /* 0x0000000000088947 */ /* 0x000fea0003800000 */
[----:B------:R0:W5:Y:S01]  /*0c50*/  LD.E R152, desc[UR36][R8.64] ;  /* 0x0000002408987980 */ /* 0x000162000c101900 */
[----:B------:R-:W-:Y:S05]  /*0c60*/  BRA `(.L_x_10) ;  /* 0x0000000000247947 */ /* 0x000fea0003800000 */
.L_x_9:
[----:B------:R-:W-:Y:S02]  /*0c70*/  ULDC.64 UR4, c[0x0][0x590] ;  /* 0x0001640000047ab9 */ /* 0x000fe40000000a00 */
[----:B------:R-:W-:-:S04]  /*0c80*/  ISETP.NE.U32.AND P0, PT, RZ, UR4, PT ;  /* 0x00000004ff007c0c */ /* 0x000fc8000bf05070 */
[----:B------:R-:W-:-:S13]  /*0c90*/  ISETP.NE.AND.EX P0, PT, RZ, UR5, PT, P0 ;  /* 0x00000005ff007c0c */ /* 0x000fda000bf05300 */
[----:B------:R-:W-:Y:S05]  /*0ca0*/  @!P0 BRA `(.L_x_11) ;  /* 0x00000000000c8947 */ /* 0x000fea0003800000 */
[----:B01----:R-:W0:Y:S02]  /*0cb0*/  LDC.64 R8, c[0x0][0x590] ;  /* 0x00016400ff087b82 */ /* 0x003e240000000a00 */
[----:B0-----:R1:W5:Y:S01]  /*0cc0*/  LDG.E R152, desc[UR36][R8.64] ;  /* 0x0000002408987981 */ /* 0x001362000c1e1900 */
[----:B------:R-:W-:Y:S05]  /*0cd0*/  BRA `(.L_x_10) ;  /* 0x0000000000087947 */ /* 0x000fea0003800000 */
.L_x_11:
[----:B------:R-:W-:Y:S02]  /*0ce0*/  ULDC UR4, c[0x0][0x584] ;  /* 0x0001610000047ab9 */ /* 0x000fe40000000800 */
[----:B------:R-:W-:-:S07]  /*0cf0*/  IMAD.U32 R152, RZ, RZ, UR4 ;  /* 0x00000004ff987e24 */ /* 0x000fce000f8e00ff */
.L_x_10:
[----:B------:R-:W2:Y:S01]  /*0d00*/  LDC R2, c[0x0][0x65c] ;  /* 0x00019700ff027b82 */ /* 0x000ea20000000800 */
[----:B------:R-:W-:Y:S01]  /*0d10*/  ULDC UR6, c[0x0][0x28c] ;  /* 0x0000a30000067ab9 */ /* 0x000fe20000000800 */
[----:B------:R-:W-:Y:S01]  /*0d20*/  ISETP.NE.AND P0, PT, R10, 0x2, PT ;  /* 0x000000020a00780c */ /* 0x000fe20003f05270 */
[----:B------:R-:W-:Y:S01]  /*0d30*/  UIADD3 UR6, UR6, 0x3f, URZ ;  /* 0x0000003f06067890 */ /* 0x000fe2000fffe03f */
[----:B01----:R-:W-:Y:S01]  /*0d40*/  IMAD.U32 R8, RZ, RZ, UR12 ;  /* 0x0000000cff087e24 */ /* 0x003fe2000f8e00ff */
[----:B------:R-:W-:Y:S01]  /*0d50*/  UMOV UR39, URZ ;  /* 0x0000003f00277c82 */ /* 0x000fe20008000000 */
[----:B------:R-:W-:Y:S01]  /*0d60*/  IMAD.MOV.U32 R9, RZ, RZ, RZ ;  /* 0x000000ffff097224 */ /* 0x000fe200078e00ff */
[----:B------:R-:W-:Y:S01]  /*0d70*/  USHF.R.S32.HI UR7, URZ, 0x1f, UR6 ;  /* 0x0000001f3f077899 */ /* 0x000fe20008011406 */
[----:B------:R-:W-:Y:S01]  /*0d80*/  UMOV UR38, URZ ;  /* 0x0000003f00267c82 */ /* 0x000fe20008000000 */
[----:B------:R-:W-:Y:S02]  /*0d90*/  ULDC.64 UR8, c[0x0][0x650] ;  /* 0x0001940000087ab9 */ /* 0x000fe40000000a00 */
[----:B------:R-:W-:-:S04]  /*0da0*/  ULEA.HI UR7, UR7, UR6, URZ, 0x6 ;  /* 0x0000000607077291 */ /* 0x000fc8000f8f303f */
[----:B------:R-:W-:Y:S01]  /*0db0*/  USHF.R.S32.HI UR40, URZ, 0x6, UR7 ;  /* 0x000000063f287899 */ /* 0x000fe20008011407 */
[----:B--2---:R-:W-:-:S13]  /*0dc0*/  ISETP.NE.AND P1, PT, R2, 0x1, PT ;  /* 0x000000010200780c */ /* 0x004fda0003f25270 */
[----:B------:R-:W0:Y:S01]  /*0dd0*/  @P1 LDC R19, c[0x0][0x10] ;  /* 0x00000400ff131b82 */ /* 0x000e220000000800 */
[----:B------:R-:W-:Y:S02]  /*0de0*/  @P1 IMAD.MOV.U32 R7, RZ, RZ, RZ ;  /* 0x000000ffff071224 */ /* 0x000fe400078e00ff */
[----:B------:R-:W-:-:S05]  /*0df0*/  @P1 IMAD.MOV.U32 R17, RZ, RZ, RZ ;  /* 0x000000ffff111224 */ /* 0x000fca00078e00ff */
[----:B------:R-:W1:Y:S01]  /*0e00*/  @!P1 LDC R11, c[0x0][0xc] ;  /* 0x00000300ff0b9b82 */ /* 0x000e620000000800 */
[----:B------:R-:W-:Y:S01]  /*0e10*/  ULDC UR4, c[0x0][0xc] ;  /* 0x0000030000047ab9 */ /* 0x000fe20000000800 */
[----:B------:R-:W-:Y:S02]  /*0e20*/  ULDC UR5, c[0x0][0x10] ;  /* 0x0000040000057ab9 */ /* 0x000fe40000000800 */
[----:B------:R-:W-:-:S04]  /*0e30*/  UIMAD.WIDE.U32 UR4, UR4, UR5, URZ ;  /* 0x00000005040472a5 */ /* 0x000fc8000f8e003f */
[----:B------:R-:W2:Y:S01]  /*0e40*/  LDC R2, c[0x0][0x14] ;  /* 0x00000500ff027b82 */ /* 0x000ea20000000800 */
[----:B0-----:R-:W-:-:S04]  /*0e50*/  @P1 IMAD.WIDE.U32 R18, R19, UR12, R6 ;  /* 0x0000000c13121c25 */ /* 0x001fc8000f8e0006 */
[----:B------:R-:W-:Y:S02]  /*0e60*/  @P1 IMAD.IADD R17, R19, 0x1, R17 ;  /* 0x0000000113111824 */ /* 0x000fe400078e0211 */
[----:B-1----:R-:W-:-:S04]  /*0e70*/  @!P1 IMAD.WIDE.U32 R8, R6, R11, R8 ;  /* 0x0000000b06089225 */ /* 0x002fc800078e0008 */
[----:B------:R-:W-:Y:S02]  /*0e80*/  @!P1 IMAD.MOV.U32 R18, RZ, RZ, R8 ;  /* 0x000000ffff129224 */ /* 0x000fe400078e0008 */
[----:B------:R-:W-:Y:S02]  /*0e90*/  @!P1 IMAD.MOV.U32 R17, RZ, RZ, R9 ;  /* 0x000000ffff119224 */ /* 0x000fe400078e0009 */
[----:B--2---:R-:W-:-:S04]  /*0ea0*/  IMAD.WIDE.U32 R12, R2, UR4, RZ ;  /* 0x00000004020c7c25 */ /* 0x004fc8000f8e00ff */
[----:B------:R-:W-:Y:S01]  /*0eb0*/  IMAD R23, R2, UR5, RZ ;  /* 0x0000000502177c24 */ /* 0x000fe2000f8e02ff */
[----:B------:R0:W-:Y:S03]  /*0ec0*/  STL.64 [R1], R12 ;  /* 0x0000000c01007387 */ /* 0x0001e60000100a00 */
[----:B------:R-:W-:Y:S01]  /*0ed0*/  IMAD.IADD R23, R13, 0x1, R23 ;  /* 0x000000010d177824 */ /* 0x000fe200078e0217 */
[----:B------:R-:W-:Y:S06]  /*0ee0*/  @P0 BRA `(.L_x_12) ;  /* 0x0000000000200947 */ /* 0x000fec0003800000 */
[----:B------:R-:W-:Y:S01]  /*0ef0*/  UISETP.GE.U32.AND UP0, UPT, UR40, 0xb, UPT ;  /* 0x0000000b2800788c */ /* 0x000fe2000bf06070 */
[----:B------:R-:W-:Y:S01]  /*0f00*/  IADD3 R18, P0, R18, R12, RZ ;  /* 0x0000000c12127210 */ /* 0x000fe20007f1e0ff */
[----:B------:R-:W-:Y:S01]  /*0f10*/  UIMAD.WIDE.U32 UR4, UR40, -0x45d1745d, URZ ;  /* 0xba2e8ba3280478a5 */ /* 0x000fe2000f8e003f */
[----:B------:R-:W-:-:S03]  /*0f20*/  UMOV UR38, URZ ;  /* 0x0000003f00267c82 */ /* 0x000fc60008000000 */
[----:B------:R-:W-:Y:S01]  /*0f30*/  USHF.R.U32.HI UR4, URZ, 0x3, UR5 ;  /* 0x000000033f047899 */ /* 0x000fe20008011605 */
[----:B------:R-:W-:-:S03]  /*0f40*/  IMAD.X R17, R23, 0x1, R17, P0 ;  /* 0x0000000117117824 */ /* 0x000fc600000e0611 */
[----:B------:R-:W-:Y:S02]  /*0f50*/  UIMAD UR39, UR4, -0xb, UR40 ;  /* 0xfffffff5042778a4 */ /* 0x000fe4000f8e0228 */
[----:B------:R-:W-:-:S12]  /*0f60*/  @UP0 ULOP3.LUT UR38, UR4, 0x1, URZ, 0xc0, !UPT ;  /* 0x0000000104260892 */ /* 0x000fd8000f8ec03f */
.L_x_12:
[----:B------:R-:W-:Y:S01]  /*0f70*/  ISETP.GE.U32.AND P0, PT, R18, UR8, PT ;  /* 0x0000000812007c0c */ /* 0x000fe2000bf06070 */
[----:B------:R-:W-:Y:S01]  /*0f80*/  IMAD.MOV.U32 R19, RZ, RZ, -0x1 ;  /* 0xffffffffff137424 */ /* 0x000fe200078e00ff */
[----:B------:R-:W-:Y:S01]  /*0f90*/  PRMT R8, RZ, 0x7610, R8 ;  /* 0x00007610ff087816 */ /* 0x000fe20000000008 */
[----:B------:R-:W-:Y:S01]  /*0fa0*/  IMAD.MOV.U32 R22, RZ, RZ, -0x1 ;  /* 0xffffffffff167424 */ /* 0x000fe200078e00ff */
[----:B------:R-:W-:Y:S01]  /*0fb0*/  ISETP.GE.U32.AND.EX P0, PT, R17, UR9, PT, P0 ;  /* 0x0000000911007c0c */ /* 0x000fe2000bf06100 */
[----:B------:R-:W-:-:S12]  /*0fc0*/  IMAD.MOV.U32 R2, RZ, RZ, -0x1 ;  /* 0xffffffffff027424 */ /* 0x000fd800078e00ff */
[----:B------:R-:W-:Y:S05]  /*0fd0*/  @P0 BRA `(.L_x_13) ;  /* 0x00000004002c0947 */ /* 0x000fea0003800000 */
[----:B------:R-:W1:Y:S01]  /*0fe0*/  LDC.64 R26, c[0x0][0x628] ;  /* 0x00018a00ff1a7b82 */ /* 0x000e620000000a00 */
[----:B------:R-:W-:Y:S02]  /*0ff0*/  IMAD.MOV.U32 R8, RZ, RZ, R18 ;  /* 0x000000ffff087224 */ /* 0x000fe400078e0012 */
[----:B------:R-:W-:-:S05]  /*1000*/  IMAD.MOV.U32 R9, RZ, RZ, R17 ;  /* 0x000000ffff097224 */ /* 0x000fca00078e0011 */
[----:B------:R-:W2:Y:S08]  /*1010*/  LDC R2, c[0x0][0x630] ;  /* 0x00018c00ff027b82 */ /* 0x000eb00000000800 */
[----:B------:R-:W3:Y:S01]  /*1020*/  LDC.64 R28, c[0x0][0x620] ;  /* 0x00018800ff1c7b82 */ /* 0x000ee20000000a00 */
[----:B-1----:R-:W-:-:S04]  /*1030*/  ISETP.NE.U32.AND P0, PT, R26, RZ, PT ;  /* 0x000000ff1a00720c */ /* 0x002fc80003f05070 */
[----:B------:R-:W-:-:S13]  /*1040*/  ISETP.NE.AND.EX P0, PT, R27, RZ, PT, P0 ;  /* 0x000000ff1b00720c */ /* 0x000fda0003f05300 */
[----:B--23--:R-:W-:Y:S05]  /*1050*/  @!P0 BRA `(.L_x_14) ;  /* 0x0000000000288947 */ /* 0x00cfea0003800000 */
[----:B0-----:R-:W0:Y:S02]  /*1060*/  LDC R13, c[0x0][0x634] ;  /* 0x00018d00ff0d7b82 */ /* 0x001e240000000800 */
[----:B0-----:R-:W-:-:S05]  /*1070*/  IADD3 R13, P0, R18, R13, RZ ;  /* 0x0000000d120d7210 */ /* 0x001fca0007f1e0ff */
[----:B------:R-:W-:-:S04]  /*1080*/  IMAD.X R15, RZ, RZ, R17, P0 ;  /* 0x000000ffff0f7224 */ /* 0x000fc800000e0611 */
[----:B------:R-:W-:-:S04]  /*1090*/  IMAD.WIDE.U32 R8, R15, R26, RZ ;  /* 0x0000001a0f087225 */ /* 0x000fc800078e00ff */
[----:B------:R-:W-:-:S04]  /*10a0*/  IMAD.WIDE.U32 R10, P0, R13, R27, R8 ;  /* 0x0000001b0d0a7225 */ /* 0x000fc80007800008 */
[----:B------:R-:W-:-:S04]  /*10b0*/  IMAD.WIDE.U32 R8, R13, R26, RZ ;  /* 0x0000001a0d087225 */ /* 0x000fc800078e00ff */
[----:B------:R-:W-:Y:S01]  /*10c0*/  IMAD.X R13, RZ, RZ, RZ, P0 ;  /* 0x000000ffff0d7224 */ /* 0x000fe200000e06ff */
[----:B------:R-:W-:Y:S01]  /*10d0*/  IADD3 RZ, P0, R9, R10, RZ ;  /* 0x0000000a09ff7210 */ /* 0x000fe20007f1e0ff */
[----:B------:R-:W-:-:S04]  /*10e0*/  IMAD.MOV.U32 R12, RZ, RZ, R11 ;  /* 0x000000ffff0c7224 */ /* 0x000fc800078e000b */
[----:B------:R-:W-:-:S08]  /*10f0*/  IMAD.WIDE.U32.X R8, R15, R27, R12, P0 ;  /* 0x0000001b0f087225 */ /* 0x000fd000000e040c */
.L_x_14:
[----:B------:R-:W1:Y:S01]  /*1100*/  LDC.64 R32, c[0x0][0x640] ;  /* 0x00019000ff207b82 */ /* 0x000e620000000a00 */
[-C--:B------:R-:W-:Y:S01]  /*1110*/  SHF.R.U64 R30, R8, R2.reuse, R9 ;  /* 0x00000002081e7219 */ /* 0x080fe20000001209 */
[----:B------:R-:W-:Y:S01]  /*1120*/  IMAD.MOV.U32 R19, RZ, RZ, R17 ;  /* 0x000000ffff137224 */ /* 0x000fe200078e0011 */
[----:B------:R-:W-:Y:S01]  /*1130*/  SHF.R.U32.HI R2, RZ, R2, R9 ;  /* 0x00000002ff027219 */ /* 0x000fe20000011609 */
[----:B------:R-:W-:Y:S01]  /*1140*/  IMAD.MOV.U32 R26, RZ, RZ, 0x1 ;  /* 0x00000001ff1a7424 */ /* 0x000fe200078e00ff */
[----:B------:R-:W-:-:S03]  /*1150*/  IADD3 R11, P0, RZ, -R30, RZ ;  /* 0x8000001eff0b7210 */ /* 0x000fc60007f1e0ff */
[----:B------:R-:W2:Y:S02]  /*1160*/  LDC R10, c[0x0][0x618] ;  /* 0x00018600ff0a7b82 */ /* 0x000ea40000000800 */
[----:B------:R-:W-:-:S04]  /*1170*/  IMAD.X R9, RZ, RZ, ~R2, P0 ;  /* 0x000000ffff097224 */ /* 0x000fc800000e0e02 */
[-C--:B------:R-:W-:Y:S02]  /*1180*/  IMAD R2, R9, R28.reuse, RZ ;  /* 0x0000001c09027224 */ /* 0x080fe400078e02ff */
[----:B0-----:R-:W0:Y:S01]  /*1190*/  LDC R13, c[0x0][0x608] ;  /* 0x00018200ff0d7b82 */ /* 0x001e220000000800 */
[----:B------:R-:W-:-:S04]  /*11a0*/  IMAD.WIDE.U32 R8, R11, R28, R18 ;  /* 0x0000001c0b087225 */ /* 0x000fc800078e0012 */
[----:B------:R-:W-:Y:S02]  /*11b0*/  IMAD R11, R11, R29, R2 ;  /* 0x0000001d0b0b7224 */ /* 0x000fe400078e0202 */
[----:B------:R-:W-:Y:S01]  /*11c0*/  IMAD.MOV.U32 R2, RZ, RZ, -0x1 ;  /* 0xffffffffff027424 */ /* 0x000fe200078e00ff */
[----:B------:R-:W3:Y:S01]  /*11d0*/  LDC R31, c[0x0][0x658] ;  /* 0x00019600ff1f7b82 */ /* 0x000ee20000000800 */
[----:B------:R-:W-:Y:S01]  /*11e0*/  IMAD.IADD R9, R9, 0x1, R11 ;  /* 0x0000000109097824 */ /* 0x000fe200078e020b */
[----:B-1----:R-:W-:-:S04]  /*11f0*/  ISETP.NE.U32.AND P0, PT, R32, RZ, PT ;  /* 0x000000ff2000720c */ /* 0x002fc80003f05070 */
[----:B------:R-:W-:Y:S02]  /*1200*/  ISETP.NE.AND.EX P0, PT, R33, RZ, PT, P0 ;  /* 0x000000ff2100720c */ /* 0x000fe40003f05300 */
[----:B------:R-:W1:Y:S01]  /*1210*/  LDC R29, c[0x0][0x600] ;  /* 0x00018000ff1d7b82 */ /* 0x000e620000000800 */
[-CC-:B--2---:R-:W-:Y:S02]  /*1220*/  SHF.R.U64 R27, R8, R10.reuse, R9.reuse ;  /* 0x0000000a081b7219 */ /* 0x184fe40000001209 */
[----:B------:R-:W-:-:S05]  /*1230*/  SHF.R.U32.HI R8, RZ, R10, R9 ;  /* 0x0000000aff087219 */ /* 0x000fca0000011609 */
[----:B------:R-:W2:Y:S01]  /*1240*/  LDC R22, c[0x0][0x648] ;  /* 0x00019200ff167b82 */ /* 0x000ea20000000800 */
[-CC-:B0-----:R-:W-:Y:S02]  /*1250*/  SHF.R.U64 R34, R27, R13.reuse, R8.reuse ;  /* 0x0000000d1b227219 */ /* 0x181fe40000001208 */
[----:B------:R-:W-:-:S05]  /*1260*/  SHF.R.U32.HI R8, RZ, R13, R8 ;  /* 0x0000000dff087219 */ /* 0x000fca0000011608 */
[----:B------:R-:W0:Y:S01]  /*1270*/  LDC R24, c[0x0][0x638] ;  /* 0x00018e00ff187b82 */ /* 0x000e220000000800 */
[-CC-:B---3--:R-:W-:Y:S02]  /*1280*/  SHF.R.U64 R36, R34, R31.reuse, R8.reuse ;  /* 0x0000001f22247219 */ /* 0x188fe40000001208 */
[-C--:B------:R-:W-:Y:S02]  /*1290*/  SHF.L.U32 R2, R2, R31.reuse, RZ ;  /* 0x0000001f02027219 */ /* 0x080fe400000006ff */
[----:B------:R-:W-:Y:S01]  /*12a0*/  SHF.R.U32.HI R9, RZ, R31, R8 ;  /* 0x0000001fff097219 */ /* 0x000fe20000011608 */
[----:B------:R-:W-:Y:S01]  /*12b0*/  IMAD.MOV.U32 R8, RZ, RZ, R36 ;  /* 0x000000ffff087224 */ /* 0x000fe200078e0024 */
[----:B------:R-:W-:Y:S01]  /*12c0*/  LOP3.LUT R15, RZ, R2, RZ, 0x33, !PT ;  /* 0x00000002ff0f7212 */ /* 0x000fe200078e33ff */
[----:B------:R-:W3:Y:S01]  /*12d0*/  LDC R28, c[0x0][0x610] ;  /* 0x00018400ff1c7b82 */ /* 0x000ee20000000800 */
[----:B------:R-:W-:Y:S05]  /*12e0*/  @!P0 BRA `(.L_x_15) ;  /* 0x0000000000288947 */ /* 0x000fea0003800000 */
[----:B------:R-:W4:Y:S02]  /*12f0*/  LDC R13, c[0x0][0x64c] ;  /* 0x00019300ff0d7b82 */ /* 0x000f240000000800 */
[----:B----4-:R-:W-:-:S05]  /*1300*/  IADD3 R13, P0, R36, R13, RZ ;  /* 0x0000000d240d7210 */ /* 0x010fca0007f1e0ff */
        /* <DEDUP_REMOVED lines=8> */
.L_x_15:
[----:B--2---:R-:W-:Y:S01]  /*1390*/  SHF.R.U64 R7, R8, R22, R9 ;  /* 0x0000001608077219 */ /* 0x004fe20000001209 */
[----:B-1----:R-:W-:Y:S01]  /*13a0*/  VIADD R8, R29, 0xffffffff ;  /* 0xffffffff1d087836 */ /* 0x002fe20000000000 */
[----:B------:R-:W-:Y:S01]  /*13b0*/  SHF.L.U32 R2, R26, R31, RZ ;  /* 0x0000001f1a027219 */ /* 0x000fe200000006ff */
[----:B------:R-:W-:Y:S01]  /*13c0*/  @P1 IMAD R21, R25, R20, R6 ;  /* 0x0000001419151224 */ /* 0x000fe200078e0206 */
[----:B------:R-:W-:Y:S01]  /*13d0*/  LOP3.LUT R15, R34, R15, RZ, 0xc0, !PT ;  /* 0x0000000f220f7212 */ /* 0x000fe200078ec0ff */
[----:B------:R-:W-:Y:S01]  /*13e0*/  IMAD.MOV R9, RZ, RZ, -R7 ;  /* 0x000000ffff097224 */ /* 0x000fe200078e0a07 */
[----:B------:R-:W-:-:S03]  /*13f0*/  LOP3.LUT R8, R27, R8, RZ, 0xc0, !PT ;  /* 0x000000081b087212 */ /* 0x000fc600078ec0ff */
[----:B------:R-:W-:Y:S02]  /*1400*/  IMAD R6, R2, R7, R15 ;  /* 0x0000000702067224 */ /* 0x000fe400078e020f */
[----:B0-----:R-:W-:Y:S02]  /*1410*/  IMAD R2, R9, R24, R36 ;  /* 0x0000001809027224 */ /* 0x001fe400078e0224 */
[----:B---3--:R-:W-:Y:S02]  /*1420*/  IMAD R19, R6, R28, R21 ;  /* 0x0000001c06137224 */ /* 0x008fe400078e0215 */
[----:B------:R-:W-:Y:S02]  /*1430*/  IMAD R2, R2, R29, R8 ;  /* 0x0000001d02027224 */ /* 0x000fe400078e0208 */
[----:B------:R-:W-:-:S03]  /*1440*/  IMAD.MOV.U32 R6, RZ, RZ, 0x1 ;  /* 0x00000001ff067424 */ /* 0x000fc600078e00ff */
[----:B------:R-:W-:Y:S02]  /*1450*/  SEL R22, R2, R19, !P1 ;  /* 0x0000001302167207 */ /* 0x000fe40004800000 */
[----:B------:R-:W-:Y:S01]  /*1460*/  SEL R19, R19, R2, !P1 ;  /* 0x0000000213137207 */ /* 0x000fe20004800000 */
[----:B------:R-:W-:Y:S01]  /*1470*/  IMAD.MOV.U32 R2, RZ, RZ, R30 ;  /* 0x000000ffff027224 */ /* 0x000fe200078e001e */
[----:B------:R-:W-:-:S07]  /*1480*/  PRMT R8, R6, 0x7610, R8 ;  /* 0x0000761006087816 */ /* 0x000fce0000000008 */
.L_x_13:
[----:B------:R-:W-:Y:S05]  /*1490*/  @!P2 BRA `(.L_x_16) ;  /* 0x00000000000ca947 */ /* 0x000fea0003800000 */
[----:B------:R-:W-:Y:S01]  /*14a0*/  UCGABAR_WAIT ;  /* 0x0000000000007dc7 */ /* 0x000fe20008000000 */
[----:B------:R-:W-:Y:S01]  /*14b0*/  CCTL.IVALL ;  /* 0x00000000ff00798f */ /* 0x000fe20002000000 */
[----:B------:R-:W-:Y:S05]  /*14c0*/  BRA `(.L_x_17) ;  /* 0x0000000000047947 */ /* 0x000fea0003800000 */
.L_x_16:
[----:B------:R-:W-:Y:S06]  /*14d0*/  BAR.SYNC.DEFER_BLOCKING 0x0 ;  /* 0x0000000000007b1d */ /* 0x000fec0000010000 */
.L_x_17:
[----:B------:R-:W-:Y:S05]  /*14e0*/  @!P4 BRA `(.L_x_18) ;  /* 0x0000007400a0c947 */ /* 0x000fea0003800000 */
[----:B------:R-:W-:-:S13]  /*14f0*/  ISETP.GT.U32.AND P0, PT, R35, 0x1, PT ;  /* 0x000000012300780c */ /* 0x000fda0003f04070 */
[----:B------:R-:W-:Y:S05]  /*1500*/  @P0 EXIT ;  /* 0x000000000000094d */ /* 0x000fea0003800000 */
.L_x_19:
[----:B------:R-:W-:-:S08]  /*1510*/  NOP ;  /* 0x0000000000007918 */ /* 0x000fd00000000000 */
[----:B------:R-:W1:Y:S02]  /*1520*/  USETMAXREG.TRY_ALLOC.CTAPOOL UP0, 0xe8 ;  /* 0x000000e8000079c8 */ /* 0x000e640008000600 */
[----:B-1----:R-:W-:-:S13]  /*1530*/  PLOP3.LUT P0, PT, PT, PT, UP0, 0x80, 0x0 ;  /* 0x000000000000781c */ /* 0x002fda0003f0f008 */
[----:B------:R-:W-:Y:S05]  /*1540*/  @!P0 BRA `(.L_x_19) ;  /* 0xfffffffc00f08947 */ /* 0x000fea000383ffff */
[----:B------:R-:W-:-:S13]  /*1550*/  LOP3.LUT P0, RZ, R8, 0xff, RZ, 0xc0, !PT ;  /* 0x000000ff08ff7812 */ /* 0x000fda000780c0ff */
[----:B------:R-:W-:Y:S05]  /*1560*/  @!P0 EXIT ;  /* 0x000000000000894d */ /* 0x000fea0003800000 */
[----:B------:R-:W1:Y:S01]  /*1570*/  S2UR UR4, SR_CgaCtaId ;  /* 0x00000000000479c3 */ /* 0x000e620000008800 */
[----:B------:R-:W-:Y:S01]  /*1580*/  VIADD R14, R14, 0xffffffff ;  /* 0xffffffff0e0e7836 */ /* 0x000fe20000000000 */
[CC--:B------:R-:W-:Y:S01]  /*1590*/  LEA.HI R4, R0.reuse, R3.reuse, RZ, 0x2 ;  /* 0x0000000300047211 */ /* 0x0c0fe200078f10ff */
[----:B------:R-:W-:Y:S01]  /*15a0*/  UMOV UR41, 0x400 ;  /* 0x0000040000297882 */ /* 0x000fe20000000000 */
[----:B------:R-:W-:Y:S01]  /*15b0*/  LEA.HI R0, R0, R3, RZ, 0x5 ;  /* 0x0000000300007211 */ /* 0x000fe200078f28ff */
[----:B------:R-:W-:Y:S01]  /*15c0*/  UISETP.LT.AND UP0, UPT, UR40, 0x1, UPT ;  /* 0x000000012800788c */ /* 0x000fe2000bf01270 */
[----:B------:R-:W-:Y:S01]  /*15d0*/  R2UR UR42, R14 ;  /* 0x000000000e2a72ca */ /* 0x000fe200000e0000 */
[----:B------:R-:W-:Y:S01]  /*15e0*/  ULDC UR5, c[0x0][0x284] ;  /* 0x0000a10000057ab9 */ /* 0x000fe20000000800 */
[--C-:B------:R-:W-:Y:S01]  /*15f0*/  SHF.R.S32.HI R156, RZ, 0x2, R4.reuse ;  /* 0x00000002ff9c7819 */ /* 0x100fe20000011404 */
[----:B------:R-:W-:Y:S01]  /*1600*/  USEL UR43, UR40, 0x1, UP0 ;  /* 0x00000001282b7887 */ /* 0x000fe20008000000 */
[----:B------:R-:W-:Y:S01]  /*1610*/  SHF.R.S32.HI R5, RZ, 0x1f, R4 ;  /* 0x0000001fff057819 */ /* 0x000fe20000011404 */
[----:B------:R-:W-:Y:S01]  /*1620*/  USHF.L.U32 UR44, UR40, 0x1, URZ ;  /* 0x00000001282c7899 */ /* 0x000fe2000800063f */
[----:B------:R-:W-:Y:S01]  /*1630*/  LOP3.LUT R158, R4, 0xfffffffc, RZ, 0xc0, !PT ;  /* 0xfffffffc049e7812 */ /* 0x000fe200078ec0ff */
[----:B------:R-:W-:Y:S01]  /*1640*/  UIADD3 UR43, -UR43, UR40, URZ ;  /* 0x000000282b2b7290 */ /* 0x000fe2000fffe13f */
[----:B------:R-:W-:-:S02]  /*1650*/  LEA.HI R5, R5, R156, RZ, 0x3 ;  /* 0x0000009c05057211 */ /* 0x000fc400078f18ff */
[----:B------:R-:W-:Y:S01]  /*1660*/  ISETP.NE.AND P0, PT, R14, RZ, PT ;  /* 0x000000ff0e00720c */ /* 0x000fe20003f05270 */
[----:B------:R-:W-:Y:S01]  /*1670*/  IMAD.IADD R158, R3, 0x1, -R158 ;  /* 0x00000001039e7824 */ /* 0x000fe200078e0a9e */
[----:B------:R-:W-:Y:S01]  /*1680*/  LOP3.LUT R5, R5, 0xfffffff8, RZ, 0xc0, !PT ;  /* 0xfffffff805057812 */ /* 0x000fe200078ec0ff */
[----:B------:R-:W-:Y:S01]  /*1690*/  USHF.L.U32 UR42, UR42, 0x3, URZ ;  /* 0x000000032a2a7899 */ /* 0x000fe2000800063f */
[----:B------:R-:W-:-:S03]  /*16a0*/  SEL R165, RZ, 0x1, P0 ;  /* 0x00000001ffa57807 */ /* 0x000fc60000000000 */
[----:B------:R-:W-:Y:S01]  /*16b0*/  IMAD.IADD R156, R156, 0x1, -R5 ;  /* 0x000000019c9c7824 */ /* 0x000fe200078e0a05 */
[----:B-1----:R-:W-:Y:S01]  /*16c0*/  ULEA UR41, UR4, UR41, 0x18 ;  /* 0x0000002904297291 */ /* 0x002fe2000f8ec03f */
[----:B------:R-:W-:Y:S01]  /*16d0*/  SHF.R.S32.HI R5, RZ, 0x5, R0 ;  /* 0x00000005ff057819 */ /* 0x000fe20000011400 */
[----:B------:R-:W-:Y:S02]  /*16e0*/  IMAD.U32 R160, RZ, RZ, UR42 ;  /* 0x0000002affa07e24 */ /* 0x000fe4000f8e00ff */
[----:B------:R-:W-:Y:S01]  /*16f0*/  UIADD3 UR45, UR41, 0xc0, URZ ;  /* 0x000000c0292d7890 */ /* 0x000fe2000fffe03f */
[--C-:B------:R-:W-:Y:S01]  /*1700*/  SHF.R.S32.HI R157, RZ, 0x1f, R156.reuse ;  /* 0x0000001fff9d7819 */ /* 0x100fe2000001149c */
[C-C-:B------:R-:W-:Y:S01]  /*1710*/  IMAD R163, R5.reuse, -0x10, -R156.reuse ;  /* 0xfffffff005a37824 */ /* 0x140fe200078e0a9c */
[C---:B------:R-:W-:Y:S02]  /*1720*/  LOP3.LUT R162, R160.reuse, 0x8, RZ, 0xc0, !PT ;  /* 0x00000008a0a27812 */ /* 0x040fe400078ec0ff */
[----:B------:R-:W-:Y:S01]  /*1730*/  LOP3.LUT R160, R160, 0x8, RZ, 0xc, !PT ;  /* 0x00000008a0a07812 */ /* 0x000fe200078e0cff */
[----:B------:R-:W-:Y:S01]  /*1740*/  IMAD.U32 R159, RZ, RZ, UR45 ;  /* 0x0000002dff9f7e24 */ /* 0x000fe2000f8e00ff */
[----:B------:R-:W-:Y:S01]  /*1750*/  LOP3.LUT R162, R162, 0x18, RZ, 0x3c, !PT ;  /* 0x00000018a2a27812 */ /* 0x000fe200078e3cff */
[----:B------:R-:W-:-:S04]  /*1760*/  IMAD.WIDE R156, R5, 0x10, R156 ;  /* 0x00000010059c7825 */ /* 0x000fc800078e029c */
[----:B------:R-:W-:Y:S02]  /*1770*/  VIADD R161, R159, UR42 ;  /* 0x0000002a9fa17c36 */ /* 0x000fe40008000000 */
[----:B------:R-:W-:-:S07]  /*1780*/  VIADD R163, R163, UR5 ;  /* 0x00000005a3a37c36 */ /* 0x000fce0008000000 */
.L_x_299:
[----:B------:R-:W-:Y:S01]  /*1790*/  SHF.L.U32 R0, R165, 0x1f, RZ ;  /* 0x0000001fa5007819 */ /* 0x000fe200000006ff */
[----:B------:R-:W-:Y:S02]  /*17a0*/  ULDC UR4, c[0x0][0x28c] ;  /* 0x0000a30000047ab9 */ /* 0x000fe40000000800 */
[----:B------:R-:W-:Y:S01]  /*17b0*/  ISETP.LT.AND P1, PT, RZ, UR4, PT ;  /* 0x00000004ff007c0c */ /* 0x000fe2000bf21270 */
[----:B-1----:R-:W1:Y:S02]  /*17c0*/  SYNCS.PHASECHK.TRANS64.TRYWAIT P0, [R159+UR42], R0 ;  /* 0x000000009f0075a7 */ /* 0x002e64000800016a */
[----:B-1-34-:R-:W-:Y:S10]  /*17d0*/  @!P0 BRA `(.L_x_20) ;  /* 0x0000008400fc8947 */ /* 0x01aff40003800000 */
.L_x_328:
[----:B------:R-:W-:Y:S05]  /*17e0*/  @P1 BRA `(.L_x_21) ;  /* 0x0000000000401947 */ /* 0x000fea0003800000 */
[----:B-1----:R-:W-:Y:S01]  /*17f0*/  MOV R0, 0x0 ;  /* 0x0000000000007802 */ /* 0x002fe20000000f00 */
[----:B------:R-:W-:Y:S01]  /*1800*/  ULDC.64 UR4, c[0x4][0x68] ;  /* 0x01001a0000047ab9 */ /* 0x000fe20000000a00 */
[----:B------:R-:W-:Y:S01]  /*1810*/  ULDC.64 UR6, c[0x4][0x8] ;  /* 0x0100020000067ab9 */ /* 0x000fe20000000a00 */
[----:B------:R-:W-:Y:S01]  /*1820*/  IMAD.U32 R4, RZ, RZ, UR4 ;  /* 0x00000004ff047e24 */ /* 0x000fe2000f8e00ff */
[----:B------:R1:W2:Y:S01]  /*1830*/  LDC.64 R14, c[0x4][R0] ;  /* 0x01000000000e7b82 */ /* 0x0002a20000000a00 */
[----:B------:R-:W-:Y:S01]  /*1840*/  IMAD.U32 R5, RZ, RZ, UR5 ;  /* 0x00000005ff057e24 */ /* 0x000fe2000f8e00ff */
[----:B------:R-:W-:Y:S01]  /*1850*/  ULDC.64 UR4, c[0x4][0x70] ;  /* 0x01001c0000047ab9 */ /* 0x000fe20000000a00 */
[----:B------:R-:W-:Y:S02]  /*1860*/  IMAD.U32 R10, RZ, RZ, UR6 ;  /* 0x00000006ff0a7e24 */ /* 0x000fe4000f8e00ff */
[----:B------:R-:W-:Y:S02]  /*1870*/  IMAD.U32 R6, RZ, RZ, UR4 ;  /* 0x00000004ff067e24 */ /* 0x000fe4000f8e00ff */
[----:B------:R-:W-:-:S02]  /*1880*/  IMAD.U32 R7, RZ, RZ, UR5 ;  /* 0x00000005ff077e24 */ /* 0x000fc4000f8e00ff */
[----:B------:R-:W-:Y:S02]  /*1890*/  IMAD.U32 R11, RZ, RZ, UR7 ;  /* 0x00000007ff0b7e24 */ /* 0x000fe4000f8e00ff */
[----:B------:R-:W-:Y:S02]  /*18a0*/  IMAD.MOV.U32 R8, RZ, RZ, 0x1e1 ;  /* 0x000001e1ff087424 */ /* 0x000fe400078e00ff */
[----:B0-----:R-:W-:Y:S02]  /*18b0*/  IMAD.MOV.U32 R12, RZ, RZ, 0x1 ;  /* 0x00000001ff0c7424 */ /* 0x001fe400078e00ff */
[----:B-1----:R-:W-:-:S07]  /*18c0*/  IMAD.MOV.U32 R13, RZ, RZ, RZ ;  /* 0x000000ffff0d7224 */ /* 0x002fce00078e00ff */
[----:B------:R-:W-:-:S07]  /*18d0*/  LEPC R20, `(.L_x_21) ;  /* 0x000000001014794e */ /* 0x000fce0000000000 */
[----:B--2--5:R-:W-:Y:S05]  /*18e0*/  CALL.ABS.NOINC R14 ;  /* 0x000000000e007343 */ /* 0x024fea0003c00000 */
.L_x_21:
[----:B-1----:R-:W-:-:S04]  /*18f0*/  LOP3.LUT R0, R16, 0x1, RZ, 0xfc, !PT ;  /* 0x0000000110007812 */ /* 0x002fc800078efcff */
[----:B------:R-:W-:-:S13]  /*1900*/  ISETP.NE.AND P0, PT, R0, 0x3, PT ;  /* 0x000000030000780c */ /* 0x000fda0003f05270 */
[----:B------:R-:W-:Y:S05]  /*1910*/  @!P0 BRA `(.L_x_22) ;  /* 0x0000000000048947 */ /* 0x000fea0003800000 */
[----:B------:R-:W-:Y:S01]  /*1920*/  BPT.TRAP 0x1 ;  /* 0x000000040000795c */ /* 0x000fe20000300000 */
.L_x_22:
[----:B------:R-:W-:Y:S02]  /*1930*/  IMAD.U32 R3, RZ, RZ, UR39 ;  /* 0x00000027ff037e24 */ /* 0x000fe4000f8e00ff */
[----:B------:R-:W-:-:S03]  /*1940*/  IMAD.U32 R0, RZ, RZ, UR38 ;  /* 0x00000026ff007e24 */ /* 0x000fc6000f8e00ff */
[----:B------:R-:W-:Y:S02]  /*1950*/  LEA R3, R3, UR41, 0x3 ;  /* 0x0000002903037c11 */ /* 0x000fe4000f8e18ff */
[----:B------:R-:W-:-:S04]  /*1960*/  SHF.L.U32 R0, R0, 0x1f, RZ ;  /* 0x0000001f00007819 */ /* 0x000fc800000006ff */
[----:B------:R1:W2:Y:S01]  /*1970*/  SYNCS.PHASECHK.TRANS64.TRYWAIT P1, [R3+URZ], R0 ;  /* 0x00000000030075a7 */ /* 0x0002a2000802017f */
[----:B------:R-:W-:Y:S05]  /*1980*/  @!P0 BRA `(.L_x_23) ;  /* 0x0000000000048947 */ /* 0x000fea0003800000 */
[----:B------:R-:W-:Y:S01]  /*1990*/  BPT.TRAP 0x1 ;  /* 0x000000040000795c */ /* 0x000fe20000300000 */
.L_x_23:
[----:B------:R-:W-:-:S05]  /*19a0*/  IMAD.U32 R4, RZ, RZ, UR43 ;  /* 0x0000002bff047e24 */ /* 0x000fca000f8e00ff */
[----:B------:R-:W-:Y:S01]  /*19b0*/  ISETP.GE.AND P2, PT, R4, 0x1, PT ;  /* 0x000000010400780c */ /* 0x000fe20003f46270 */
[----:B--2---:R-:W-:-:S12]  /*19c0*/  @P1 BRA `(.L_x_24) ;  /* 0x0000000000081947 */ /* 0x004fd80003800000 */
[----:B------:R-:W2:Y:S02]  /*19d0*/  SYNCS.PHASECHK.TRANS64.TRYWAIT P1, [R3+URZ], R0 ;  /* 0x00000000030075a7 */ /* 0x000ea4000802017f */
[----:B--2---:R-:W-:Y:S05]  /*19e0*/  @!P1 BRA `(.L_x_25) ;  /* 0x00000084008c9947 */ /* 0x004fea0003800000 */
.L_x_24:
[----:B------:R-:W-:Y:S05]  /*19f0*/  WARPSYNC.ALL ;  /* 0x0000000000007948 */ /* 0x000fea0003800000 */
[----:B------:R-:W-:Y:S01]  /*1a00*/  UIADD3 UR4, UR41, 0x180, URZ ;  /* 0x0000018029047890 */ /* 0x000fe2000fffe03f */
[----:B------:R-:W-:Y:S01]  /*1a10*/  WARPGROUP.ARRIVE ;  /* 0x00000000000079c5 */ /* 0x000fe20000000000 */
[----:B------:R-:W-:Y:S02]  /*1a20*/  UIADD3 UR5, UR41, 0xb180, URZ ;  /* 0x0000b18029057890 */ /* 0x000fe4000fffe03f */
[----:B------:R-:W-:Y:S02]  /*1a30*/  USHF.R.U32.HI UR4, URZ, 0x4, UR4 ;  /* 0x000000043f047899 */ /* 0x000fe40008011604 */
[----:B------:R-:W-:-:S02]  /*1a40*/  USHF.R.U32.HI UR5, URZ, 0x4, UR5 ;  /* 0x000000043f057899 */ /* 0x000fc40008011605 */
[----:B------:R-:W-:Y:S02]  /*1a50*/  ULOP3.LUT UR4, UR4, 0x3fff, URZ, 0xc0, !UPT ;  /* 0x00003fff04047892 */ /* 0x000fe4000f8ec03f */
[----:B------:R-:W-:Y:S02]  /*1a60*/  ULOP3.LUT UR5, UR5, 0x3fff, URZ, 0xc0, !UPT ;  /* 0x00003fff05057892 */ /* 0x000fe4000f8ec03f */
[----:B------:R-:W-:Y:S02]  /*1a70*/  ULOP3.LUT UR10, UR4, 0x10000, URZ, 0xfc, !UPT ;  /* 0x00010000040a7892 */ /* 0x000fe4000f8efc3f */
[----:B------:R-:W-:Y:S02]  /*1a80*/  ULOP3.LUT UR9, UR5, 0x10000, URZ, 0xfc, !UPT ;  /* 0x0001000005097892 */ /* 0x000fe4000f8efc3f */
[----:B------:R-:W-:Y:S02]  /*1a90*/  ULEA UR4, UR39, UR10, 0x8 ;  /* 0x0000000a27047291 */ /* 0x000fe4000f8e403f */
[----:B------:R-:W-:Y:S01]  /*1aa0*/  ULEA UR6, UR39, UR9, 0xa ;  /* 0x0000000927067291 */ /* 0x000fe2000f8e503f */
[----:B------:R-:W-:Y:S01]  /*1ab0*/  UMOV UR5, 0x80000020 ;  /* 0x8000002000057882 */ /* 0x000fe20000000000 */
[----:B------:R-:W-:-:S07]  /*1ac0*/  UMOV UR7, 0x80000020 ;  /* 0x8000002000077882 */ /* 0x000fce0000000000 */
[----:B------:R-:W-:Y:S01]  /*1ad0*/  IGMMA.64x256x32.S8.S8 R24, gdesc[UR4], RZ, !UPT, gsb0 ;  /* 0x06600000041879f1 */ /* 0x000fe2000c0410ff */
[----:B------:R-:W-:Y:S02]  /*1ae0*/  UIADD3 UR4, UR4, 0x2, URZ ;  /* 0x0000000204047890 */ /* 0x000fe4000fffe03f */
[----:B------:R-:W-:Y:S01]  /*1af0*/  UIADD3 UR6, UR6, 0x2, URZ ;  /* 0x0000000206067890 */ /* 0x000fe2000fffe03f */
[----:B------:R-:W-:Y:S01]  /*1b00*/  UMOV UR5, 0x80000020 ;  /* 0x8000002000057882 */ /* 0x000fe20000000000 */
[----:B------:R-:W-:Y:S01]  /*1b10*/  UMOV UR7, 0x80000020 ;  /* 0x8000002000077882 */ /* 0x000fe20000000000 */
[----:B------:R-:W-:Y:S02]  /*1b20*/  WARPGROUP.DEPBAR.LE gsb0, 0x0 ;  /* 0x00008000000079c5 */ /* 0x000fe40000010000 */
[----:B------:R-:W-:-:S06]  /*1b30*/  WARPGROUP.ARRIVE ;  /* 0x00000000000079c5 */ /* 0x000fcc0000000000 */
[----:B------:R-:W-:Y:S03]  /*1b40*/  IGMMA.64x256x32.S8.S8 R24, gdesc[UR4], R24, gsb0 ;  /* 0x06600000041879f1 */ /* 0x000fe60008041018 */
[----:B------:R-:W-:Y:S02]  /*1b50*/  WARPGROUP.DEPBAR.LE gsb0, 0x0 ;  /* 0x00008000000079c5 */ /* 0x000fe40000010000 */
[----:B------:R-:W-:Y:S05]  /*1b60*/  @!P2 BRA `(.L_x_26) ;  /* 0x0000000000d4a947 */ /* 0x000fea0003800000 */
[----:B------:R-:W-:Y:S01]  /*1b70*/  UIADD3 UR4, UR39, 0x1, URZ ;  /* 0x0000000127047890 */ /* 0x000fe2000fffe03f */
[----:B-12---:R-:W-:Y:S02]  /*1b80*/  IMAD.U32 R0, RZ, RZ, UR43 ;  /* 0x0000002bff007e24 */ /* 0x006fe4000f8e00ff */
[----:B------:R-:W-:Y:S01]  /*1b90*/  IMAD.U32 R3, RZ, RZ, UR39 ;  /* 0x00000027ff037e24 */ /* 0x000fe2000f8e00ff */
[----:B------:R-:W-:-:S04]  /*1ba0*/  UISETP.NE.AND UP0, UPT, UR4, 0xb, UPT ;  /* 0x0000000b0400788c */ /* 0x000fc8000bf05270 */
[----:B------:R-:W-:Y:S02]  /*1bb0*/  USEL UR5, URZ, 0x1, UP0 ;  /* 0x000000013f057887 */ /* 0x000fe40008000000 */
[----:B------:R-:W-:Y:S02]  /*1bc0*/  USEL UR8, UR4, URZ, UP0 ;  /* 0x0000003f04087287 */ /* 0x000fe40008000000 */
[----:B------:R-:W-:-:S06]  /*1bd0*/  ULOP3.LUT UR5, UR38, UR5, URZ, 0x3c, !UPT ;  /* 0x0000000526057292 */ /* 0x000fcc000f8e3c3f */
[----:B------:R-:W-:-:S07]  /*1be0*/  IMAD.U32 R6, RZ, RZ, UR5 ;  /* 0x00000005ff067e24 */ /* 0x000fce000f8e00ff */
.L_x_33:
[----:B------:R-:W-:Y:S05]  /*1bf0*/  @!P0 BRA `(.L_x_27) ;  /* 0x0000000000048947 */ /* 0x000fea0003800000 */
[----:B------:R-:W-:Y:S01]  /*1c00*/  BPT.TRAP 0x1 ;  /* 0x000000040000795c */ /* 0x000fe20000300000 */
.L_x_27:
[----:B------:R-:W-:Y:S01]  /*1c10*/  ULEA UR4, UR8, UR41, 0x3 ;  /* 0x0000002908047291 */ /* 0x000fe2000f8e183f */
[----:B------:R-:W-:-:S08]  /*1c20*/  SHF.L.U32 R4, R6, 0x1f, RZ ;  /* 0x0000001f06047819 */ /* 0x000fd000000006ff */
[----:B------:R1:W2:Y:S01]  /*1c30*/  SYNCS.PHASECHK.TRANS64.TRYWAIT P1, [UR4], R4 ;  /* 0x00000004ff0075a7 */ /* 0x0002a20008020144 */
[----:B------:R-:W-:Y:S05]  /*1c40*/  @!P0 BRA `(.L_x_28) ;  /* 0x0000000000048947 */ /* 0x000fea0003800000 */
[----:B------:R-:W-:Y:S01]  /*1c50*/  BPT.TRAP 0x1 ;  /* 0x000000040000795c */ /* 0x000fe20000300000 */
.L_x_28:
[----:B--2---:R-:W-:Y:S05]  /*1c60*/  @P1 BRA `(.L_x_29) ;  /* 0x0000000000081947 */ /* 0x004fea0003800000 */
[----:B------:R-:W2:Y:S02]  /*1c70*/  SYNCS.PHASECHK.TRANS64.TRYWAIT P1, [UR4], R4 ;  /* 0x00000004ff0075a7 */ /* 0x000ea40008020144 */
[----:B--2---:R-:W-:Y:S05]  /*1c80*/  @!P1 BRA `(.L_x_30) ;  /* 0x0000008000f89947 */ /* 0x004fea0003800000 */
.L_x_29:
[----:B------:R-:W-:Y:S01]  /*1c90*/  ULEA UR4, UR8, UR10, 0x8 ;  /* 0x0000000a08047291 */ /* 0x000fe2000f8e403f */
[----:B------:R-:W-:Y:S01]  /*1ca0*/  WARPGROUP.ARRIVE ;  /* 0x00000000000079c5 */ /* 0x000fe20000000000 */
[----:B------:R-:W-:Y:S01]  /*1cb0*/  ULEA UR6, UR8, UR9, 0xa ;  /* 0x0000000908067291 */ /* 0x000fe2000f8e503f */
[----:B------:R-:W-:Y:S01]  /*1cc0*/  UMOV UR5, 0x80000020 ;  /* 0x8000002000057882 */ /* 0x000fe20000000000 */
[----:B------:R-:W-:-:S07]  /*1cd0*/  UMOV UR7, 0x80000020 ;  /* 0x8000002000077882 */ /* 0x000fce0000000000 */
[----:B------:R-:W-:Y:S01]  /*1ce0*/  IGMMA.64x256x32.S8.S8 R24, gdesc[UR4], R24, gsb0 ;  /* 0x06600000041879f1 */ /* 0x000fe20008041018 */
        /* <DEDUP_REMOVED lines=9> */
[----:B------:R-:W-:Y:S01]  /*1d80*/  BPT.TRAP 0x1 ;  /* 0x000000040000795c */ /* 0x000fe20000300000 */
.L_x_31:
[----:B------:R-:W-:-:S13]  /*1d90*/  ISETP.NE.AND P1, PT, R154, RZ, PT ;  /* 0x000000ff9a00720c */ /* 0x000fda0003f25270 */
[----:B-12---:R-:W-:-:S05]  /*1da0*/  @P1 LEA R4, R3, UR41, 0x3 ;  /* 0x0000002903041c11 */ /* 0x006fca000f8e18ff */
[----:B------:R-:W-:-:S05]  /*1db0*/  @P1 VIADD R4, R4, 0x58 ;  /* 0x0000005804041836 */ /* 0x000fca0000000000 */
[----:B------:R-:W-:-:S04]  /*1dc0*/  @P1 PRMT R4, R155, 0x654, R4 ;  /* 0x000006549b041816 */ /* 0x000fc80000000004 */
[----:B------:R1:W-:Y:S01]  /*1dd0*/  @P1 SYNCS.ARRIVE.TRANS64.RED.A1T0 RZ, [R4+URZ], RZ ;  /* 0x000000ff04ff19a7 */ /* 0x0003e2000810043f */
[----:B------:R-:W-:-:S13]  /*1de0*/  ISETP.GT.U32.AND P1, PT, R16, 0x1, PT ;  /* 0x000000011000780c */ /* 0x000fda0003f24070 */
[----:B-1----:R-:W-:Y:S05]  /*1df0*/  @P1 BRA `(.L_x_32) ;  /* 0x0000000000041947 */ /* 0x002fea0003800000 */
[----:B------:R-:W-:Y:S01]  /*1e00*/  BPT.TRAP 0x1 ;  /* 0x000000040000795c */ /* 0x000fe20000300000 */
.L_x_32:
[----:B------:R-:W-:Y:S01]  /*1e10*/  UIADD3 UR8, UR8, 0x1, URZ ;  /* 0x0000000108087890 */ /* 0x000fe2000fffe03f */
[C---:B------:R-:W-:Y:S01]  /*1e20*/  ISETP.GT.AND P2, PT, R0.reuse, 0x1, PT ;  /* 0x000000010000780c */ /* 0x040fe20003f44270 */
[----:B------:R-:W-:Y:S02]  /*1e30*/  VIADD R3, R3, 0x1 ;  /* 0x0000000103037836 */ /* 0x000fe40000000000 */
[----:B------:R-:W-:Y:S01]  /*1e40*/  UISETP.NE.AND UP0, UPT, UR8, 0xb, UPT ;  /* 0x0000000b0800788c */ /* 0x000fe2000bf05270 */
[----:B------:R-:W-:Y:S02]  /*1e50*/  VIADD R0, R0, 0xffffffff ;  /* 0xffffffff00007836 */ /* 0x000fe40000000000 */
[C---:B------:R-:W-:Y:S01]  /*1e60*/  ISETP.NE.AND P1, PT, R3.reuse, 0xb, PT ;  /* 0x0000000b0300780c */ /* 0x040fe20003f25270 */
[----:B------:R-:W-:Y:S02]  /*1e70*/  USEL UR4, URZ, 0x1, UP0 ;  /* 0x000000013f047887 */ /* 0x000fe40008000000 */
[----:B------:R-:W-:Y:S01]  /*1e80*/  USEL UR8, UR8, URZ, UP0 ;  /* 0x0000003f08087287 */ /* 0x000fe20008000000 */
[----:B------:R-:W-:-:S03]  /*1e90*/  SEL R3, R3, RZ, P1 ;  /* 0x000000ff03037207 */ /* 0x000fc60000800000 */
[----:B------:R-:W-:Y:S01]  /*1ea0*/  LOP3.LUT R6, R6, UR4, RZ, 0x3c, !PT ;  /* 0x0000000406067c12 */ /* 0x000fe2000f8e3cff */
[----:B------:R-:W-:Y:S07]  /*1eb0*/  @P2 BRA `(.L_x_33) ;  /* 0xfffffffc004c2947 */ /* 0x000fee000383ffff */
.L_x_26:
[----:B-12---:R-:W1:Y:S01]  /*1ec0*/  LDC R0, c[0x0][0x28c] ;  /* 0x0000a300ff007b82 */ /* 0x006e620000000800 */
[----:B------:R2:W-:Y:S01]  /*1ed0*/  SYNCS.ARRIVE.TRANS64.A1T0 RZ, [R160+UR45], RZ ;  /* 0x000000ffa0ff79a7 */ /* 0x0005e2000810002d */
[----:B-1----:R-:W-:-:S13]  /*1ee0*/  ISETP.GE.AND P1, PT, R0, 0x1, PT ;  /* 0x000000010000780c */ /* 0x002fda0003f26270 */
[----:B--2---:R-:W-:Y:S05]  /*1ef0*/  @!P1 BRA `(.L_x_34) ;  /* 0x0000000000449947 */ /* 0x004fea0003800000 */
[----:B------:R-:W-:Y:S05]  /*1f00*/  @!P0 BRA `(.L_x_35) ;  /* 0x0000000000048947 */ /* 0x000fea0003800000 */
[----:B------:R-:W-:Y:S01]  /*1f10*/  BPT.TRAP 0x1 ;  /* 0x000000040000795c */ /* 0x000fe20000300000 */
.L_x_35:
[----:B------:R-:W-:-:S13]  /*1f20*/  ISETP.NE.AND P0, PT, R154, RZ, PT ;  /* 0x000000ff9a00720c */ /* 0x000fda0003f05270 */
[----:B------:R-:W-:-:S05]  /*1f30*/  VOTEU.ANY UP0, P0 ;  /* 0x00000000003f7886 */ /* 0x000fca0000000100 */
[----:B------:R-:W-:-:S06]  /*1f40*/  @UP0 UIADD3 UR4, UR43, UR39, URZ ;  /* 0x000000272b040290 */ /* 0x000fcc000fffe03f */
[----:B------:R-:W-:Y:S02]  /*1f50*/  IMAD.U32 R4, RZ, RZ, UR4 ;  /* 0x00000004ff047e24 */ /* 0x000fe4000f8e00ff */
[----:B------:R-:W-:Y:S02]  /*1f60*/  IMAD.U32 R3, RZ, RZ, UR4 ;  /* 0x00000004ff037e24 */ /* 0x000fe4000f8e00ff */
[----:B------:R-:W-:-:S05]  /*1f70*/  @P0 IMAD.WIDE.U32 R4, R4, -0x45d1745d, RZ ;  /* 0xba2e8ba304040825 */ /* 0x000fca00078e00ff */
[----:B------:R-:W-:-:S05]  /*1f80*/  @P0 SHF.R.U32.HI R0, RZ, 0x3, R5 ;  /* 0x00000003ff000819 */ /* 0x000fca0000011605 */
[----:B------:R-:W-:-:S05]  /*1f90*/  @P0 IMAD R0, R0, -0xb, R3 ;  /* 0xfffffff500000824 */ /* 0x000fca00078e0203 */
[----:B------:R-:W-:-:S05]  /*1fa0*/  @P0 LEA R0, R0, UR41, 0x3 ;  /* 0x0000002900000c11 */ /* 0x000fca000f8e18ff */
[----:B------:R-:W-:-:S05]  /*1fb0*/  @P0 VIADD R0, R0, 0x58 ;  /* 0x0000005800000836 */ /* 0x000fca0000000000 */
[----:B------:R-:W-:-:S04]  /*1fc0*/  @P0 PRMT R0, R155, 0x654, R0 ;  /* 0x000006549b000816 */ /* 0x000fc80000000000 */
[----:B------:R1:W-:Y:S01]  /*1fd0*/  @P0 SYNCS.ARRIVE.TRANS64.RED.A1T0 RZ, [R0+URZ], RZ ;  /* 0x000000ff00ff09a7 */ /* 0x0003e2000810043f */
[----:B------:R-:W-:-:S13]  /*1fe0*/  ISETP.GT.U32.AND P0, PT, R16, 0x1, PT ;  /* 0x000000011000780c */ /* 0x000fda0003f04070 */
[----:B-1----:R-:W-:Y:S05]  /*1ff0*/  @P0 BRA `(.L_x_34) ;  /* 0x0000000000040947 */ /* 0x002fea0003800000 */
[----:B------:R-:W-:Y:S01]  /*2000*/  BPT.TRAP 0x1 ;  /* 0x000000040000795c */ /* 0x000fe20000300000 */
.L_x_34:
[----:B------:R-:W-:Y:S01]  /*2010*/  SHF.L.U32 R0, R165, 0x1f, RZ ;  /* 0x0000001fa5007819 */ /* 0x000fe200000006ff */
[----:B------:R-:W-:Y:S01]  /*2020*/  UIADD3 UR39, UR44, UR39, URZ ;  /* 0x000000272c277290 */ /* 0x000fe2000fffe03f */
[----:B------:R-:W1:Y:S01]  /*2030*/  LDC R7, c[0x0][0x288] ;  /* 0x0000a200ff077b82 */ /* 0x000e620000000800 */
[----:B------:R-:W-:Y:S01]  /*2040*/  UISETP.GE.U32.AND UP1, UPT, UR44, 0xb, UPT ;  /* 0x0000000b2c00788c */ /* 0x000fe2000bf26070 */
[----:B------:R-:W-:Y:S01]  /*2050*/  IMAD.SHL.U32 R10, R158, 0x2, RZ ;  /* 0x000000029e0a7824 */ /* 0x000fe200078e00ff */
[----:B------:R-:W-:Y:S02]  /*2060*/  UISETP.GT.U32.AND UP0, UPT, UR39, 0xa, UPT ;  /* 0x0000000a2700788c */ /* 0x000fe4000bf04070 */
[----:B------:R-:W-:Y:S02]  /*2070*/  UIMAD.WIDE.U32 UR4, UR39, -0x45d1745d, URZ ;  /* 0xba2e8ba3270478a5 */ /* 0x000fe4000f8e003f */
[----:B------:R-:W-:Y:S01]  /*2080*/  UISETP.LT.U32.AND UP0, UPT, UR44, 0xb, UP0 ;  /* 0x0000000b2c00788c */ /* 0x000fe20008701070 */
[----:B------:R-:W2:Y:S01]  /*2090*/  SYNCS.PHASECHK.TRANS64.TRYWAIT P0, [R159+UR42+0x10], R0 ;  /* 0x000010009f0075a7 */ /* 0x000ea2000800016a */
[----:B------:R-:W-:Y:S01]  /*20a0*/  USHF.R.U32.HI UR4, URZ, 0x3, UR5 ;  /* 0x000000033f047899 */ /* 0x000fe20008011605 */
[----:B------:R-:W-:Y:S01]  /*20b0*/  SHF.R.S32.HI R11, RZ, 0x1f, R10 ;  /* 0x0000001fff0b7819 */ /* 0x000fe2000001140a */
[----:B------:R-:W-:-:S02]  /*20c0*/  USEL UR6, URZ, 0x1, !UP0 ;  /* 0x000000013f067887 */ /* 0x000fc4000c000000 */
[----:B------:R-:W-:Y:S02]  /*20d0*/  UIMAD UR39, UR4, -0xb, UR39 ;  /* 0xfffffff5042778a4 */ /* 0x000fe4000f8e0227 */
[----:B------:R-:W-:-:S04]  /*20e0*/  ULOP3.LUT UR38, UR38, UR6, URZ, 0x3c, !UPT ;  /* 0x0000000626267292 */ /* 0x000fc8000f8e3c3f */
[----:B------:R-:W-:Y:S01]  /*20f0*/  @UP1 ULOP3.LUT UR38, UR38, 0x1, UR4, 0x78, !UPT ;  /* 0x0000000126261892 */ /* 0x000fe2000f8e7804 */
[----:B-12---:R-:W-:Y:S11]  /*2100*/  @!P0 BRA `(.L_x_36) ;  /* 0x0000007c00f08947 */ /* 0x006ff60003800000 */
.L_x_329:
[----:B-1----:R-:W-:Y:S01]  /*2110*/  IMAD.SHL.U32 R0, R19, 0x40, RZ ;  /* 0x0000004013007824 */ /* 0x002fe200078e00ff */
[----:B------:R-:W-:Y:S01]  /*2120*/  ULDC UR6, c[0x0][0x284] ;  /* 0x0000a10000067ab9 */ /* 0x000fe20000000800 */
[----:B------:R-:W-:Y:S01]  /*2130*/  IMAD.SHL.U32 R14, R22, 0x100, RZ ;  /* 0x00000100160e7824 */ /* 0x000fe200078e00ff */
[----:B------:R-:W-:Y:S01]  /*2140*/  SHF.R.S32.HI R20, RZ, 0x1f, R2 ;  /* 0x0000001fff147819 */ /* 0x000fe20000011402 */
[----:B------:R-:W-:Y:S01]  /*2150*/  ULDC.64 UR4, c[0x0][0x5d0] ;  /* 0x0001740000047ab9 */ /* 0x000fe20000000a00 */
[----:B------:R-:W-:Y:S01]  /*2160*/  ISETP.GE.AND P0, PT, R0, UR6, PT ;  /* 0x0000000600007c0c */ /* 0x000fe2000bf06270 */
[----:B------:R-:W-:Y:S01]  /*2170*/  IMAD.WIDE.U32 R4, R2, UR4, R10 ;  /* 0x0000000402047c25 */ /* 0x000fe2000f8e000a */
[----:B------:R-:W-:Y:S02]  /*2180*/  SHF.R.S32.HI R15, RZ, 0x1f, R14 ;  /* 0x0000001fff0f7819 */ /* 0x000fe4000001140e */
[----:B------:R-:W-:Y:S01]  /*2190*/  ISETP.GE.OR P0, PT, R14, R7, P0 ;  /* 0x000000070e00720c */ /* 0x000fe20000706670 */
[----:B------:R-:W-:Y:S01]  /*21a0*/  IMAD R3, R20, UR4, RZ ;  /* 0x0000000414037c24 */ /* 0x000fe2000f8e02ff */
[----:B------:R-:W-:-:S03]  /*21b0*/  IADD3 R4, P1, R14, R4, RZ ;  /* 0x000000040e047210 */ /* 0x000fc60007f3e0ff */
[----:B------:R-:W-:-:S05]  /*21c0*/  IMAD R3, R2, UR5, R3 ;  /* 0x0000000502037c24 */ /* 0x000fca000f8e0203 */
[----:B------:R-:W-:-:S03]  /*21d0*/  IADD3.X R5, R15, R5, R3, P1, !PT ;  /* 0x000000050f057210 */ /* 0x000fc60000ffe403 */
[----:B------:R-:W-:Y:S05]  /*21e0*/  @P0 BRA `(.L_x_37) ;  /* 0x0000006000b00947 */ /* 0x000fea0003800000 */
[----:B0-----:R-:W0:Y:S01]  /*21f0*/  LDC.64 R12, c[0x0][0x5c8] ;  /* 0x00017200ff0c7b82 */ /* 0x001e220000000a00 */
[----:B------:R-:W-:Y:S01]  /*2200*/  IMAD.WIDE R8, R19, 0x40, R156 ;  /* 0x0000004013087825 */ /* 0x000fe200078e029c */
[----:B------:R-:W-:Y:S01]  /*2210*/  ULDC.64 UR4, c[0x0][0x5c0] ;  /* 0x0001700000047ab9 */ /* 0x000fe20000000a00 */
[----:B------:R-:W-:Y:S02]  /*2220*/  BSSY B0, `(.L_x_37) ;  /* 0x0000628000007945 */ /* 0x000fe40003800000 */
[----:B------:R-:W-:Y:S02]  /*2230*/  IMAD.IADD R22, R163, 0x1, -R0 ;  /* 0x00000001a3167824 */ /* 0x000fe400078e0a00 */
[-C--:B0-----:R-:W-:Y:S02]  /*2240*/  IMAD R3, R9, R12.reuse, RZ ;  /* 0x0000000c09037224 */ /* 0x081fe400078e02ff */
[----:B------:R-:W-:-:S04]  /*2250*/  IMAD.WIDE.U32 R4, R8, R12, R4 ;  /* 0x0000000c08047225 */ /* 0x000fc800078e0004 */
[----:B------:R-:W-:Y:S01]  /*2260*/  IMAD R3, R8, R13, R3 ;  /* 0x0000000d08037224 */ /* 0x000fe200078e0203 */
[----:B------:R-:W-:-:S03]  /*2270*/  IADD3 R4, P0, R4, UR4, RZ ;  /* 0x0000000404047c10 */ /* 0x000fc6000ff1e0ff */
[----:B------:R-:W-:Y:S01]  /*2280*/  IMAD.IADD R3, R5, 0x1, R3 ;  /* 0x0000000105037824 */ /* 0x000fe200078e0203 */
[----:B------:R-:W-:-:S04]  /*2290*/  LEA R6, P1, R12, R4, 0x3 ;  /* 0x000000040c067211 */ /* 0x000fc800078218ff */
[----:B------:R-:W-:Y:S01]  /*22a0*/  IADD3.X R5, R3, UR5, RZ, P0, !PT ;  /* 0x0000000503057c10 */ /* 0x000fe200087fe4ff */
[----:B------:R-:W-:Y:S01]  /*22b0*/  IMAD R3, R158, -0x2, R7 ;  /* 0xfffffffe9e037824 */ /* 0x000fe200078e0207 */
[----:B-----5:R-:W-:Y:S02]  /*22c0*/  ISETP.NE.AND P0, PT, R152, RZ, PT ;  /* 0x000000ff9800720c */ /* 0x020fe40003f05270 */
[----:B------:R-:W-:Y:S01]  /*22d0*/  LEA.HI.X R7, R12, R5, R13, 0x3, P1 ;  /* 0x000000050c077211 */ /* 0x000fe200008f1c0d */
[----:B------:R-:W-:-:S10]  /*22e0*/  IMAD.IADD R0, R3, 0x1, -R14 ;  /* 0x0000000103007824 */ /* 0x000fd400078e0a0e */
[----:B------:R-:W-:Y:S05]  /*22f0*/  @!P0 BRA `(.L_x_38) ;  /* 0x0000004800608947 */ /* 0x000fea0003800000 */
[----:B------:R-:W0:Y:S01]  /*2300*/  LDC.64 R166, c[0x0][0x5b0] ;  /* 0x00016c00ffa67b82 */ /* 0x000e220000000a00 */
[----:B------:R-:W-:Y:S01]  /*2310*/  ULDC.64 UR4, c[0x0][0x5b8] ;  /* 0x00016e0000047ab9 */ /* 0x000fe20000000a00 */
[----:B------:R-:W-:Y:S01]  /*2320*/  ISETP.GE.AND P1, PT, R22, 0x1, PT ;  /* 0x000000011600780c */ /* 0x000fe20003f26270 */
[----:B------:R-:W-:Y:S01]  /*2330*/  IMAD.WIDE.U32 R10, R2, UR4, R10 ;  /* 0x00000004020a7c25 */ /* 0x000fe2000f8e000a */
[----:B------:R-:W-:Y:S02]  /*2340*/  BSSY B1, `(.L_x_39) ;  /* 0x000000e000017945 */ /* 0x000fe40003800000 */
[----:B------:R-:W-:Y:S01]  /*2350*/  ISETP.LT.OR P5, PT, R0, 0x1, !P1 ;  /* 0x000000010000780c */ /* 0x000fe20004fa1670 */
[----:B------:R-:W-:Y:S01]  /*2360*/  IMAD R3, R20, UR4, RZ ;  /* 0x0000000414037c24 */ /* 0x000fe2000f8e02ff */
[----:B------:R-:W1:Y:S01]  /*2370*/  LDC.64 R12, c[0x0][0x5a8] ;  /* 0x00016a00ff0c7b82 */ /* 0x000e620000000a00 */
[----:B------:R-:W-:Y:S02]  /*2380*/  IADD3 R14, P0, R14, R10, RZ ;  /* 0x0000000a0e0e7210 */ /* 0x000fe40007f1e0ff */
[----:B------:R-:W-:-:S05]  /*2390*/  IMAD R3, R2, UR5, R3 ;  /* 0x0000000502037c24 */ /* 0x000fca000f8e0203 */
[----:B------:R-:W-:Y:S01]  /*23a0*/  IADD3.X R15, R15, R11, R3, P0, !PT ;  /* 0x0000000b0f0f7210 */ /* 0x000fe200007fe403 */
[-C--:B0-----:R-:W-:Y:S02]  /*23b0*/  IMAD R10, R9, R166.reuse, RZ ;  /* 0x000000a6090a7224 */ /* 0x081fe400078e02ff */
[----:B------:R-:W-:-:S04]  /*23c0*/  IMAD.WIDE.U32 R2, R8, R166, R14 ;  /* 0x000000a608027225 */ /* 0x000fc800078e000e */
[----:B------:R-:W-:Y:S01]  /*23d0*/  IMAD R21, R8, R167, R10 ;  /* 0x000000a708157224 */ /* 0x000fe200078e020a */
[----:B-1----:R-:W-:-:S04]  /*23e0*/  IADD3 R2, P0, R2, R12, RZ ;  /* 0x0000000c02027210 */ /* 0x002fc80007f1e0ff */
[----:B------:R-:W-:Y:S01]  /*23f0*/  IADD3.X R3, R13, R3, R21, P0, !PT ;  /* 0x000000030d037210 */ /* 0x000fe200007fe415 */
[----:B------:R-:W-:Y:S08]  /*2400*/  @P5 BRA `(.L_x_40) ;  /* 0x0000000000045947 */ /* 0x000ff00003800000 */
[----:B------:R0:W5:Y:S02]  /*2410*/  LDG.E.U8 R164, desc[UR36][R2.64] ;  /* 0x0000002402a47981 */ /* 0x000164000c1e1100 */
.L_x_40:
[----:B------:R-:W-:Y:S05]  /*2420*/  BSYNC B1 ;  /* 0x0000000000017941 */ /* 0x000fea0003800000 */
.L_x_39:
[----:B-----5:R-:W-:Y:S01]  /*2430*/  LOP3.LUT R9, R164, 0xffff, RZ, 0xc0, !PT ;  /* 0x0000ffffa4097812 */ /* 0x020fe200078ec0ff */
[C---:B------:R-:W-:Y:S01]  /*2440*/  IMAD.SHL.U32 R10, R166.reuse, 0x8, RZ ;  /* 0x00000008a60a7824 */ /* 0x040fe200078e00ff */
[----:B------:R-:W-:Y:S01]  /*2450*/  SHF.L.U64.HI R11, R166, 0x3, R167 ;  /* 0x00000003a60b7819 */ /* 0x000fe200000102a7 */
[----:B------:R-:W-:Y:S01]  /*2460*/  BSSY B1, `(.L_x_41) ;  /* 0x000000e000017945 */ /* 0x000fe20003800000 */
[----:B------:R-:W-:Y:S02]  /*2470*/  PRMT R19, R9, 0x8880, RZ ;  /* 0x0000888009137816 */ /* 0x000fe400000000ff */
[----:B------:R-:W-:Y:S01]  /*2480*/  ISETP.LT.OR P2, PT, R0, 0x2, !P1 ;  /* 0x000000020000780c */ /* 0x000fe20004f41670 */
[----:B------:R-:W-:Y:S01]  /*2490*/  IMAD.WIDE.U32 R8, R8, R166, R10 ;  /* 0x000000a608087225 */ /* 0x000fe200078e000a */
[----:B------:R-:W-:-:S03]  /*24a0*/  ISETP.GE.AND P0, PT, R22, 0x9, PT ;  /* 0x000000091600780c */ /* 0x000fc60003f06270 */
[----:B------:R-:W-:Y:S01]  /*24b0*/  IMAD R10, R19, R152, RZ ;  /* 0x00000098130a7224 */ /* 0x000fe200078e02ff */
[----:B------:R-:W-:Y:S01]  /*24c0*/  IADD3 R8, P3, P4, R14, R12, R8 ;  /* 0x0000000c0e087210 */ /* 0x000fe20007c7e008 */
[----:B------:R-:W-:Y:S02]  /*24d0*/  IMAD.IADD R12, R21, 0x1, R9 ;  /* 0x00000001150c7824 */ /* 0x000fe400078e0209 */
[----:B------:R-:W-:-:S05]  /*24e0*/  @!P5 IMAD R11, R24, R153, R10 ;  /* 0x00000099180bd224 */ /* 0x000fca00078e020a */
[----:B------:R1:W-:Y:S01]  /*24f0*/  @!P5 STG.E.U8 desc[UR36][R4.64], R11 ;  /* 0x0000000b0400d986 */ /* 0x0003e2000c101124 */
[----:B------:R-:W-:Y:S05]  /*2500*/  @P2 BRA `(.L_x_42) ;  /* 0x00000000000c2947 */ /* 0x000fea0003800000 */
[----:B------:R-:W1:Y:S02]  /*2510*/  LDG.E.U8 R164, desc[UR36][R2.64+0x1] ;  /* 0x0000012402a47981 */ /* 0x000e64000c1e1100 */
[----:B-1----:R-:W-:-:S05]  /*2520*/  PRMT R11, R164, 0x8880, RZ ;  /* 0x00008880a40b7816 */ /* 0x002fca00000000ff */
[----:B------:R-:W-:-:S07]  /*2530*/  IMAD R10, R11, R152, RZ ;  /* 0x000000980b0a7224 */ /* 0x000fce00078e02ff */
.L_x_42:
[----:B------:R-:W-:Y:S05]  /*2540*/  BSYNC B1 ;  /* 0x0000000000017941 */ /* 0x000fea0003800000 */
.L_x_41:
[C---:B------:R-:W-:Y:S01]  /*2550*/  ISETP.LT.OR P5, PT, R0.reuse, 0x1, !P0 ;  /* 0x000000010000780c */ /* 0x040fe200047a1670 */
[----:B------:R-:W-:Y:S01]  /*2560*/  @!P2 IMAD R25, R25, R153, R10 ;  /* 0x000000991919a224 */ /* 0x000fe200078e020a */
[----:B------:R-:W-:Y:S01]  /*2570*/  BSSY B1, `(.L_x_43) ;  /* 0x000000a000017945 */ /* 0x000fe20003800000 */
[----:B------:R-:W-:Y:S02]  /*2580*/  IADD3.X R9, R15, R13, R12, P3, P4 ;  /* 0x0000000d0f097210 */ /* 0x000fe40001fe840c */
[C---:B------:R-:W-:Y:S01]  /*2590*/  ISETP.LT.OR P3, PT, R0.reuse, 0x2, !P0 ;  /* 0x000000020000780c */ /* 0x040fe20004761670 */
[----:B------:R2:W-:Y:S01]  /*25a0*/  @!P2 STG.E.U8 desc[UR36][R4.64+0x1], R25 ;  /* 0x000001190400a986 */ /* 0x0005e2000c101124 */
[C---:B------:R-:W-:Y:S02]  /*25b0*/  ISETP.LT.OR P4, PT, R0.reuse, 0x9, !P1 ;  /* 0x000000090000780c */ /* 0x040fe40004f81670 */
[----:B------:R-:W-:-:S04]  /*25c0*/  ISETP.LT.OR P2, PT, R0, 0xa, !P1 ;  /* 0x0000000a0000780c */ /* 0x000fc80004f41670 */
[----:B------:R-:W-:Y:S09]  /*25d0*/  @P5 BRA `(.L_x_44) ;  /* 0x00000000000c5947 */ /* 0x000ff20003800000 */
[----:B------:R-:W1:Y:S02]  /*25e0*/  LDG.E.U8 R164, desc[UR36][R8.64] ;  /* 0x0000002408a47981 */ /* 0x000e64000c1e1100 */
[----:B-1----:R-:W-:-:S05]  /*25f0*/  PRMT R11, R164, 0x8880, RZ ;  /* 0x00008880a40b7816 */ /* 0x002fca00000000ff */
[----:B------:R-:W-:-:S07]  /*2600*/  IMAD R10, R11, R152, RZ ;  /* 0x000000980b0a7224 */ /* 0x000fce00078e02ff */
.L_x_44:
[----:B------:R-:W-:Y:S05]  /*2610*/  BSYNC B1 ;  /* 0x0000000000017941 */ /* 0x000fea0003800000 */
.L_x_43:
[----:B-1----:R-:W-:Y:S01]  /*2620*/  @!P5 IMAD R11, R26, R153, R10 ;  /* 0x000000991a0bd224 */ /* 0x002fe200078e020a */
[----:B------:R-:W-:Y:S04]  /*2630*/  BSSY B1, `(.L_x_45) ;  /* 0x0000006000017945 */ /* 0x000fe80003800000 */
[----:B------:R1:W-:Y:S01]  /*2640*/  @!P5 STG.E.U8 desc[UR36][R6.64], R11 ;  /* 0x0000000b0600d986 */ /* 0x0003e2000c101124 */
[----:B------:R-:W-:Y:S05]  /*2650*/  @P3 BRA `(.L_x_46) ;  /* 0x00000000000c3947 */ /* 0x000fea0003800000 */
[----:B------:R-:W1:Y:S02]  /*2660*/  LDG.E.U8 R164, desc[UR36][R8.64+0x1] ;  /* 0x0000012408a47981 */ /* 0x000e64000c1e1100 */
[----:B-1----:R-:W-:-:S05]  /*2670*/  PRMT R11, R164, 0x8880, RZ ;  /* 0x00008880a40b7816 */ /* 0x002fca00000000ff */
[----:B------:R-:W-:-:S07]  /*2680*/  IMAD R10, R11, R152, RZ ;  /* 0x000000980b0a7224 */ /* 0x000fce00078e02ff */
.L_x_46:
[----:B------:R-:W-:Y:S05]  /*2690*/  BSYNC B1 ;  /* 0x0000000000017941 */ /* 0x000fea0003800000 */
.L_x_45:
[----:B------:R-:W-:Y:S01]  /*26a0*/  @!P3 IMAD R27, R27, R153, R10 ;  /* 0x000000991b1bb224 */ /* 0x000fe200078e020a */
[----:B------:R-:W-:Y:S04]  /*26b0*/  BSSY B1, `(.L_x_47) ;  /* 0x0000006000017945 */ /* 0x000fe80003800000 */
[----:B------:R3:W-:Y:S01]  /*26c0*/  @!P3 STG.E.U8 desc[UR36][R6.64+0x1], R27 ;  /* 0x0000011b0600b986 */ /* 0x0007e2000c101124 */
[----:B------:R-:W-:Y:S05]  /*26d0*/  @P4 BRA `(.L_x_48) ;  /* 0x00000000000c4947 */ /* 0x000fea0003800000 */
[----:B------:R-:W1:Y:S02]  /*26e0*/  LDG.E.U8 R164, desc[UR36][R2.64+0x8] ;  /* 0x0000082402a47981 */ /* 0x000e64000c1e1100 */
[----:B-1----:R-:W-:-:S05]  /*26f0*/  PRMT R11, R164, 0x8880, RZ ;  /* 0x00008880a40b7816 */ /* 0x002fca00000000ff */
[----:B------:R-:W-:-:S07]  /*2700*/  IMAD R10, R11, R152, RZ ;  /* 0x000000980b0a7224 */ /* 0x000fce00078e02ff */
.L_x_48:
[----:B------:R-:W-:Y:S05]  /*2710*/  BSYNC B1 ;  /* 0x0000000000017941 */ /* 0x000fea0003800000 */
.L_x_47:
[----:B-1----:R-:W-:Y:S01]  /*2720*/  @!P4 IMAD R11, R28, R153, R10 ;  /* 0x000000991c0bc224 */ /* 0x002fe200078e020a */
[----:B------:R-:W-:Y:S04]  /*2730*/  BSSY B1, `(.L_x_49) ;  /* 0x0000006000017945 */ /* 0x000fe80003800000 */
[----:B------:R1:W-:Y:S01]  /*2740*/  @!P4 STG.E.U8 desc[UR36][R4.64+0x8], R11 ;  /* 0x0000080b0400c986 */ /* 0x0003e2000c101124 */
[----:B------:R-:W-:Y:S05]  /*2750*/  @P2 BRA `(.L_x_50) ;  /* 0x00000000000c2947 */ /* 0x000fea0003800000 */
[----:B------:R-:W1:Y:S02]  /*2760*/  LDG.E.U8 R164, desc[UR36][R2.64+0x9] ;  /* 0x0000092402a47981 */ /* 0x000e64000c1e1100 */
[----:B-1----:R-:W-:-:S05]  /*2770*/  PRMT R11, R164, 0x8880, RZ ;  /* 0x00008880a40b7816 */ /* 0x002fca00000000ff */
[----:B------:R-:W-:-:S07]  /*2780*/  IMAD R10, R11, R152, RZ ;  /* 0x000000980b0a7224 */ /* 0x000fce00078e02ff */
.L_x_50:
[----:B------:R-:W-:Y:S05]  /*2790*/  BSYNC B1 ;  /* 0x0000000000017941 */ /* 0x000fea0003800000 */
.L_x_49:
[C---:B------:R-:W-:Y:S01]  /*27a0*/  ISETP.LT.OR P4, PT, R0.reuse, 0x9, !P0 ;  /* 0x000000090000780c */ /* 0x040fe20004781670 */
[----:B------:R-:W-:Y:S01]  /*27b0*/  @!P2 IMAD R29, R29, R153, R10 ;  /* 0x000000991d1da224 */ /* 0x000fe200078e020a */
[----:B------:R-:W-:Y:S01]  /*27c0*/  BSSY B1, `(.L_x_51) ;  /* 0x0000009000017945 */ /* 0x000fe20003800000 */
[C---:B------:R-:W-:Y:S02]  /*27d0*/  ISETP.LT.OR P3, PT, R0.reuse, 0xa, !P0 ;  /* 0x0000000a0000780c */ /* 0x040fe40004761670 */
[C---:B------:R-:W-:Y:S01]  /*27e0*/  ISETP.LT.OR P5, PT, R0.reuse, 0x11, !P1 ;  /* 0x000000110000780c */ /* 0x040fe20004fa1670 */
[----:B------:R4:W-:Y:S01]  /*27f0*/  @!P2 STG.E.U8 desc[UR36][R4.64+0x9], R29 ;  /* 0x0000091d0400a986 */ /* 0x0009e2000c101124 */
[----:B------:R-:W-:-:S06]  /*2800*/  ISETP.LT.OR P2, PT, R0, 0x12, !P1 ;  /* 0x000000120000780c */ /* 0x000fcc0004f41670 */
[----:B------:R-:W-:Y:S07]  /*2810*/  @P4 BRA `(.L_x_52) ;  /* 0x00000000000c4947 */ /* 0x000fee0003800000 */
[----:B------:R-:W1:Y:S02]  /*2820*/  LDG.E.U8 R164, desc[UR36][R8.64+0x8] ;  /* 0x0000082408a47981 */ /* 0x000e64000c1e1100 */
[----:B-1----:R-:W-:-:S05]  /*2830*/  PRMT R11, R164, 0x8880, RZ ;  /* 0x00008880a40b7816 */ /* 0x002fca00000000ff */
[----:B------:R-:W-:-:S07]  /*2840*/  IMAD R10, R11, R152, RZ ;  /* 0x000000980b0a7224 */ /* 0x000fce00078e02ff */
.L_x_52:
[----:B------:R-:W-:Y:S05]  /*2850*/  BSYNC B1 ;  /* 0x0000000000017941 */ /* 0x000fea0003800000 */
.L_x_51:
[----:B-1----:R-:W-:Y:S01]  /*2860*/  @!P4 IMAD R11, R30, R153, R10 ;  /* 0x000000991e0bc224 */ /* 0x002fe200078e020a */
[----:B------:R-:W-:Y:S04]  /*2870*/  BSSY B1, `(.L_x_53) ;  /* 0x0000006000017945 */ /* 0x000fe80003800000 */
[----:B------:R1:W-:Y:S01]  /*2880*/  @!P4 STG.E.U8 desc[UR36][R6.64+0x8], R11 ;  /* 0x0000080b0600c986 */ /* 0x0003e2000c101124 */
[----:B------:R-:W-:Y:S05]  /*2890*/  @P3 BRA `(.L_x_54) ;  /* 0x00000000000c3947 */ /* 0x000fea0003800000 */
[----:B------:R-:W1:Y:S02]  /*28a0*/  LDG.E.U8 R164, desc[UR36][R8.64+0x9] ;  /* 0x0000092408a47981 */ /* 0x000e64000c1e1100 */
[----:B-1----:R-:W-:-:S05]  /*28b0*/  PRMT R11, R164, 0x8880, RZ ;  /* 0x00008880a40b7816 */ /* 0x002fca00000000ff */
[----:B------:R-:W-:-:S07]  /*28c0*/  IMAD R10, R11, R152, RZ ;  /* 0x000000980b0a7224 */ /* 0x000fce00078e02ff */
.L_x_54:
[----:B------:R-:W-:Y:S05]  /*28d0*/  BSYNC B1 ;  /* 0x0000000000017941 */ /* 0x000fea0003800000 */
.L_x_53:
[----:B------:R-:W-:Y:S01]  /*28e0*/  @!P3 IMAD R31, R31, R153, R10 ;  /* 0x000000991f1fb224 */ /* 0x000fe200078e020a */
[----:B------:R-:W-:Y:S04]  /*28f0*/  BSSY B1, `(.L_x_55) ;  /* 0x0000006000017945 */ /* 0x000fe80003800000 */
[----:B------:R0:W-:Y:S01]  /*2900*/  @!P3 STG.E.U8 desc[UR36][R6.64+0x9], R31 ;  /* 0x0000091f0600b986 */ /* 0x0001e2000c101124 */
[----:B------:R-:W-:Y:S05]  /*2910*/  @P5 BRA `(.L_x_56) ;  /* 0x00000000000c5947 */ /* 0x000fea0003800000 */
[----:B------:R-:W1:Y:S02]  /*2920*/  LDG.E.U8 R164, desc[UR36][R2.64+0x10] ;  /* 0x0000102402a47981 */ /* 0x000e64000c1e1100 */
[----:B-1----:R-:W-:-:S05]  /*2930*/  PRMT R11, R164, 0x8880, RZ ;  /* 0x00008880a40b7816 */ /* 0x002fca00000000ff */
[----:B------:R-:W-:-:S07]  /*2940*/  IMAD R10, R11, R152, RZ ;  /* 0x000000980b0a7224 */ /* 0x000fce00078e02ff */
.L_x_56:
[----:B------:R-:W-:Y:S05]  /*2950*/  BSYNC B1 ;  /* 0x0000000000017941 */ /* 0x000fea0003800000 */
.L_x_55:
[----:B-1----:R-:W-:Y:S01]  /*2960*/  @!P5 IMAD R11, R32, R153, R10 ;  /* 0x00000099200bd224 */ /* 0x002fe200078e020a */
[----:B------:R-:W-:Y:S04]  /*2970*/  BSSY B1, `(.L_x_57) ;  /* 0x0000006000017945 */ /* 0x000fe80003800000 */
[----:B------:R1:W-:Y:S01]  /*2980*/  @!P5 STG.E.U8 desc[UR36][R4.64+0x10], R11 ;  /* 0x0000100b0400d986 */ /* 0x0003e2000c101124 */
[----:B------:R-:W-:Y:S05]  /*2990*/  @P2 BRA `(.L_x_58) ;  /* 0x00000000000c2947 */ /* 0x000fea0003800000 */
[----:B------:R-:W1:Y:S02]  /*29a0*/  LDG.E.U8 R164, desc[UR36][R2.64+0x11] ;  /* 0x0000112402a47981 */ /* 0x000e64000c1e1100 */
[----:B-1----:R-:W-:-:S05]  /*29b0*/  PRMT R11, R164, 0x8880, RZ ;  /* 0x00008880a40b7816 */ /* 0x002fca00000000ff */
[----:B------:R-:W-:-:S07]  /*29c0*/  IMAD R10, R11, R152, RZ ;  /* 0x000000980b0a7224 */ /* 0x000fce00078e02ff */
.L_x_58:
[----:B------:R-:W-:Y:S05]  /*29d0*/  BSYNC B1 ;  /* 0x0000000000017941 */ /* 0x000fea0003800000 */
.L_x_57:
        /* <DEDUP_REMOVED lines=11> */
.L_x_60:
[----:B------:R-:W-:Y:S05]  /*2a90*/  BSYNC B1 ;  /* 0x0000000000017941 */ /* 0x000fea0003800000 */
.L_x_59:
[----:B-1----:R-:W-:Y:S01]  /*2aa0*/  @!P4 IMAD R11, R34, R153, R10 ;  /* 0x00000099220bc224 */ /* 0x002fe200078e020a */
[----:B------:R-:W-:Y:S04]  /*2ab0*/  BSSY B1, `(.L_x_61) ;  /* 0x0000006000017945 */ /* 0x000fe80003800000 */
[----:B------:R1:W-:Y:S01]  /*2ac0*/  @!P4 STG.E.U8 desc[UR36][R6.64+0x10], R11 ;  /* 0x0000100b0600c986 */ /* 0x0003e2000c101124 */
[----:B------:R-:W-:Y:S05]  /*2ad0*/  @P3 BRA `(.L_x_62) ;  /* 0x00000000000c3947 */ /* 0x000fea0003800000 */
[----:B------:R-:W1:Y:S02]  /*2ae0*/  LDG.E.U8 R164, desc[UR36][R8.64+0x11] ;  /* 0x0000112408a47981 */ /* 0x000e64000c1e1100 */
[----:B-1----:R-:W-:-:S05]  /*2af0*/  PRMT R11, R164, 0x8880, RZ ;  /* 0x00008880a40b7816 */ /* 0x002fca00000000ff */
[----:B------:R-:W-:-:S07]  /*2b00*/  IMAD R10, R11, R152, RZ ;  /* 0x000000980b0a7224 */ /* 0x000fce00078e02ff */
.L_x_62:
[----:B------:R-:W-:Y:S05]  /*2b10*/  BSYNC B1 ;  /* 0x0000000000017941 */ /* 0x000fea0003800000 */
.L_x_61:
[----:B------:R-:W-:Y:S01]  /*2b20*/  @!P3 IMAD R35, R35, R153, R10 ;  /* 0x000000992323b224 */ /* 0x000fe200078e020a */
[----:B------:R-:W-:Y:S04]  /*2b30*/  BSSY B1, `(.L_x_63) ;  /* 0x0000006000017945 */ /* 0x000fe80003800000 */
[----:B------:R0:W-:Y:S01]  /*2b40*/  @!P3 STG.E.U8 desc[UR36][R6.64+0x11], R35 ;  /* 0x000011230600b986 */ /* 0x0001e2000c101124 */
[----:B------:R-:W-:Y:S05]  /*2b50*/  @P5 BRA `(.L_x_64) ;  /* 0x00000000000c5947 */ /* 0x000fea0003800000 */
[----:B------:R-:W1:Y:S02]  /*2b60*/  LDG.E.U8 R164, desc[UR36][R2.64+0x18] ;  /* 0x0000182402a47981 */ /* 0x000e64000c1e1100 */
[----:B-1----:R-:W-:-:S05]  /*2b70*/  PRMT R11, R164, 0x8880, RZ ;  /* 0x00008880a40b7816 */ /* 0x002fca00000000ff */
[----:B------:R-:W-:-:S07]  /*2b80*/  IMAD R10, R11, R152, RZ ;  /* 0x000000980b0a7224 */ /* 0x000fce00078e02ff */
.L_x_64:
[----:B------:R-:W-:Y:S05]  /*2b90*/  BSYNC B1 ;  /* 0x0000000000017941 */ /* 0x000fea0003800000 */
.L_x_63:
[----:B-1----:R-:W-:Y:S01]  /*2ba0*/  @!P5 IMAD R11, R36, R153, R10 ;  /* 0x00000099240bd224 */ /* 0x002fe200078e020a */
[----:B------:R-:W-:Y:S04]  /*2bb0*/  BSSY B1, `(.L_x_65) ;  /* 0x0000006000017945 */ /* 0x000fe80003800000 */
[----:B------:R1:W-:Y:S01]  /*2bc0*/  @!P5 STG.E.U8 desc[UR36][R4.64+0x18], R11 ;  /* 0x0000180b0400d986 */ /* 0x0003e2000c101124 */
[----:B------:R-:W-:Y:S05]  /*2bd0*/  @P2 BRA `(.L_x_66) ;  /* 0x00000000000c2947 */ /* 0x000fea0003800000 */
[----:B------:R-:W1:Y:S02]  /*2be0*/  LDG.E.U8 R164, desc[UR36][R2.64+0x19] ;  /* 0x0000192402a47981 */ /* 0x000e64000c1e1100 */
[----:B-1----:R-:W-:-:S05]  /*2bf0*/  PRMT R11, R164, 0x8880, RZ ;  /* 0x00008880a40b7816 */ /* 0x002fca00000000ff */
[----:B------:R-:W-:-:S07]  /*2c00*/  IMAD R10, R11, R152, RZ ;  /* 0x000000980b0a7224 */ /* 0x000fce00078e02ff */
.L_x_66:
[----:B------:R-:W-:Y:S05]  /*2c10*/  BSYNC B1 ;  /* 0x0000000000017941 */ /* 0x000fea0003800000 */
.L_x_65:
        /* <DEDUP_REMOVED lines=11> */
.L_x_68:
[----:B------:R-:W-:Y:S05]  /*2cd0*/  BSYNC B1 ;  /* 0x0000000000017941 */ /* 0x000fea0003800000 */
.L_x_67:
[----:B-1----:R-:W-:Y:S01]  /*2ce0*/  @!P4 IMAD R11, R38, R153, R10 ;  /* 0x00000099260bc224 */ /* 0x002fe200078e020a */
[----:B------:R-:W-:Y:S04]  /*2cf0*/  BSSY B1, `(.L_x_69) ;  /* 0x0000006000017945 */ /* 0x000fe80003800000 */
[----:B------:R1:W-:Y:S01]  /*2d00*/  @!P4 STG.E.U8 desc[UR36][R6.64+0x18], R11 ;  /* 0x0000180b0600c986 */ /* 0x0003e2000c101124 */
[----:B------:R-:W-:Y:S05]  /*2d10*/  @P3 BRA `(.L_x_70) ;  /* 0x00000000000c3947 */ /* 0x000fea0003800000 */
[----:B------:R-:W1:Y:S02]  /*2d20*/  LDG.E.U8 R164, desc[UR36][R8.64+0x19] ;  /* 0x0000192408a47981 */ /* 0x000e64000c1e1100 */
[----:B-1----:R-:W-:-:S05]  /*2d30*/  PRMT R11, R164, 0x8880, RZ ;  /* 0x00008880a40b7816 */ /* 0x002fca00000000ff */
[----:B------:R-:W-:-:S07]  /*2d40*/  IMAD R10, R11, R152, RZ ;  /* 0x000000980b0a7224 */ /* 0x000fce00078e02ff */
.L_x_70:
[----:B------:R-:W-:Y:S05]  /*2d50*/  BSYNC B1 ;  /* 0x0000000000017941 */ /* 0x000fea0003800000 */
.L_x_69:
[----:B------:R-:W-:Y:S01]  /*2d60*/  @!P3 IMAD R39, R39, R153, R10 ;  /* 0x000000992727b224 */ /* 0x000fe200078e020a */
[----:B------:R-:W-:Y:S04]  /*2d70*/  BSSY B1, `(.L_x_71) ;  /* 0x0000006000017945 */ /* 0x000fe80003800000 */
[----:B------:R0:W-:Y:S01]  /*2d80*/  @!P3 STG.E.U8 desc[UR36][R6.64+0x19], R39 ;  /* 0x000019270600b986 */ /* 0x0001e2000c101124 */
[----:B------:R-:W-:Y:S05]  /*2d90*/  @P5 BRA `(.L_x_72) ;  /* 0x00000000000c5947 */ /* 0x000fea0003800000 */
[----:B------:R-:W1:Y:S02]  /*2da0*/  LDG.E.U8 R164, desc[UR36][R2.64+0x20] ;  /* 0x0000202402a47981 */ /* 0x000e64000c1e1100 */
[----:B-1----:R-:W-:-:S05]  /*2db0*/  PRMT R11, R164, 0x8880, RZ ;  /* 0x00008880a40b7816 */ /* 0x002fca00000000ff */
[----:B------:R-:W-:-:S07]  /*2dc0*/  IMAD R10, R11, R152, RZ ;  /* 0x000000980b0a7224 */ /* 0x000fce00078e02ff */
.L_x_72:
[----:B------:R-:W-:Y:S05]  /*2dd0*/  BSYNC B1 ;  /* 0x0000000000017941 */ /* 0x000fea0003800000 */
.L_x_71:
[----:B-1----:R-:W-:Y:S01]  /*2de0*/  @!P5 IMAD R11, R40, R153, R10 ;  /* 0x00000099280bd224 */ /* 0x002fe200078e020a */
[----:B------:R-:W-:Y:S04]  /*2df0*/  BSSY B1, `(.L_x_73) ;  /* 0x0000006000017945 */ /* 0x000fe80003800000 */
[----:B------:R1:W-:Y:S01]  /*2e00*/  @!P5 STG.E.U8 desc[UR36][R4.64+0x20], R11 ;  /* 0x0000200b0400d986 */ /* 0x0003e2000c101124 */
[----:B------:R-:W-:Y:S05]  /*2e10*/  @P2 BRA `(.L_x_74) ;  /* 0x00000000000c2947 */ /* 0x000fea0003800000 */
[----:B------:R-:W1:Y:S02]  /*2e20*/  LDG.E.U8 R164, desc[UR36][R2.64+0x21] ;  /* 0x0000212402a47981 */ /* 0x000e64000c1e1100 */
[----:B-1----:R-:W-:-:S05]  /*2e30*/  PRMT R11, R164, 0x8880, RZ ;  /* 0x00008880a40b7816 */ /* 0x002fca00000000ff */
[----:B------:R-:W-:-:S07]  /*2e40*/  IMAD R10, R11, R152, RZ ;  /* 0x000000980b0a7224 */ /* 0x000fce00078e02ff */
.L_x_74:
[----:B------:R-:W-:Y:S05]  /*2e50*/  BSYNC B1 ;  /* 0x0000000000017941 */ /* 0x000fea0003800000 */
.L_x_73:
        /* <DEDUP_REMOVED lines=11> */
.L_x_76:
[----:B------:R-:W-:Y:S05]  /*2f10*/  BSYNC B1 ;  /* 0x0000000000017941 */ /* 0x000fea0003800000 */
.L_x_75:
[----:B-1----:R-:W-:Y:S01]  /*2f20*/  @!P4 IMAD R11, R42, R153, R10 ;  /* 0x000000992a0bc224 */ /* 0x002fe200078e020a */
[----:B------:R-:W-:Y:S04]  /*2f30*/  BSSY B1, `(.L_x_77) ;  /* 0x0000006000017945 */ /* 0x000fe80003800000 */
[----:B------:R1:W-:Y:S01]  /*2f40*/  @!P4 STG.E.U8 desc[UR36][R6.64+0x20], R11 ;  /* 0x0000200b0600c986 */ /* 0x0003e2000c101124 */
[----:B------:R-:W-:Y:S05]  /*2f50*/  @P3 BRA `(.L_x_78) ;  /* 0x00000000000c3947 */ /* 0x000fea0003800000 */
[----:B------:R-:W1:Y:S02]  /*2f60*/  LDG.E.U8 R164, desc[UR36][R8.64+0x21] ;  /* 0x0000212408a47981 */ /* 0x000e64000c1e1100 */
[----:B-1----:R-:W-:-:S05]  /*2f70*/  PRMT R11, R164, 0x8880, RZ ;  /* 0x00008880a40b7816 */ /* 0x002fca00000000ff */
[----:B------:R-:W-:-:S07]  /*2f80*/  IMAD R10, R11, R152, RZ ;  /* 0x000000980b0a7224 */ /* 0x000fce00078e02ff */
.L_x_78:
[----:B------:R-:W-:Y:S05]  /*2f90*/  BSYNC B1 ;  /* 0x0000000000017941 */ /* 0x000fea0003800000 */
.L_x_77:
[----:B------:R-:W-:Y:S01]  /*2fa0*/  @!P3 IMAD R43, R43, R153, R10 ;  /* 0x000000992b2bb224 */ /* 0x000fe200078e020a */
[----:B------:R-:W-:Y:S04]  /*2fb0*/  BSSY B1, `(.L_x_79) ;  /* 0x0000006000017945 */ /* 0x000fe80003800000 */
[----:B------:R0:W-:Y:S01]  /*2fc0*/  @!P3 STG.E.U8 desc[UR36][R6.64+0x21], R43 ;  /* 0x0000212b0600b986 */ /* 0x0001e2000c101124 */
[----:B------:R-:W-:Y:S05]  /*2fd0*/  @P5 BRA `(.L_x_80) ;  /* 0x00000000000c5947 */ /* 0x000fea0003800000 */
[----:B------:R-:W1:Y:S02]  /*2fe0*/  LDG.E.U8 R164, desc[UR36][R2.64+0x28] ;  /* 0x0000282402a47981 */ /* 0x000e64000c1e1100 */
[----:B-1----:R-:W-:-:S05]  /*2ff0*/  PRMT R11, R164, 0x8880, RZ ;  /* 0x00008880a40b7816 */ /* 0x002fca00000000ff */
[----:B------:R-:W-:-:S07]  /*3000*/  IMAD R10, R11, R152, RZ ;  /* 0x000000980b0a7224 */ /* 0x000fce00078e02ff */
.L_x_80:
[----:B------:R-:W-:Y:S05]  /*3010*/  BSYNC B1 ;  /* 0x0000000000017941 */ /* 0x000fea0003800000 */
.L_x_79:
[----:B-1----:R-:W-:Y:S01]  /*3020*/  @!P5 IMAD R11, R44, R153, R10 ;  /* 0x000000992c0bd224 */ /* 0x002fe200078e020a */
[----:B------:R-:W-:Y:S04]  /*3030*/  BSSY B1, `(.L_x_81) ;  /* 0x0000006000017945 */ /* 0x000fe80003800000 */
[----:B------:R1:W-:Y:S01]  /*3040*/  @!P5 STG.E.U8 desc[UR36][R4.64+0x28], R11 ;  /* 0x0000280b0400d986 */ /* 0x0003e2000c101124 */
[----:B------:R-:W-:Y:S05]  /*3050*/  @P2 BRA `(.L_x_82) ;  /* 0x00000000000c2947 */ /* 0x000fea0003800000 */
[----:B------:R-:W1:Y:S02]  /*3060*/  LDG.E.U8 R164, desc[UR36][R2.64+0x29] ;  /* 0x0000292402a47981 */ /* 0x000e64000c1e1100 */
[----:B-1----:R-:W-:-:S05]  /*3070*/  PRMT R11, R164, 0x8880, RZ ;  /* 0x00008880a40b7816 */ /* 0x002fca00000000ff */
[----:B------:R-:W-:-:S07]  /*3080*/  IMAD R10, R11, R152, RZ ;  /* 0x000000980b0a7224 */ /* 0x000fce00078e02ff */
.L_x_82:
[----:B------:R-:W-:Y:S05]  /*3090*/  BSYNC B1 ;  /* 0x0000000000017941 */ /* 0x000fea0003800000 */
.L_x_81:
        /* <DEDUP_REMOVED lines=11> */
.L_x_84:
[----:B------:R-:W-:Y:S05]  /*3150*/  BSYNC B1 ;  /* 0x0000000000017941 */ /* 0x000fea0003800000 */
.L_x_83:
[----:B-1----:R-:W-:Y:S01]  /*3160*/  @!P4 IMAD R11, R46, R153, R10 ;  /* 0x000000992e0bc224 */ /* 0x002fe200078e020a */
[----:B------:R-:W-:Y:S04]  /*3170*/  BSSY B1, `(.L_x_85) ;  /* 0x0000006000017945 */ /* 0x000fe80003800000 */
[----:B------:R1:W-:Y:S01]  /*3180*/  @!P4 STG.E.U8 desc[UR36][R6.64+0x28], R11 ;  /* 0x0000280b0600c986 */ /* 0x0003e2000c101124 */
[----:B------:R-:W-:Y:S05]  /*3190*/  @P3 BRA `(.L_x_86) ;  /* 0x00000000000c3947 */ /* 0x000fea0003800000 */
[----:B------:R-:W1:Y:S02]  /*31a0*/  LDG.E.U8 R164, desc[UR36][R8.64+0x29] ;  /* 0x0000292408a47981 */ /* 0x000e64000c1e1100 */
[----:B-1----:R-:W-:-:S05]  /*31b0*/  PRMT R11, R164, 0x8880, RZ ;  /* 0x00008880a40b7816 */ /* 0x002fca00000000ff */
[----:B------:R-:W-:-:S07]  /*31c0*/  IMAD R10, R11, R152, RZ ;  /* 0x000000980b0a7224 */ /* 0x000fce00078e02ff */
.L_x_86:
[----:B------:R-:W-:Y:S05]  /*31d0*/  BSYNC B1 ;  /* 0x0000000000017941 */ /* 0x000fea0003800000 */
.L_x_85:
[----:B------:R-:W-:Y:S01]  /*31e0*/  @!P3 IMAD R47, R47, R153, R10 ;  /* 0x000000992f2fb224 */ /* 0x000fe200078e020a */
[----:B------:R-:W-:Y:S04]  /*31f0*/  BSSY B1, `(.L_x_87) ;  /* 0x0000006000017945 */ /* 0x000fe80003800000 */
[----:B------:R0:W-:Y:S01]  /*3200*/  @!P3 STG.E.U8 desc[UR36][R6.64+0x29], R47 ;  /* 0x0000292f0600b986 */ /* 0x0001e2000c101124 */
[----:B------:R-:W-:Y:S05]  /*3210*/  @P5 BRA `(.L_x_88) ;  /* 0x00000000000c5947 */ /* 0x000fea0003800000 */
[----:B------:R-:W1:Y:S02]  /*3220*/  LDG.E.U8 R164, desc[UR36][R2.64+0x30] ;  /* 0x0000302402a47981 */ /* 0x000e64000c1e1100 */
[----:B-1----:R-:W-:-:S05]  /*3230*/  PRMT R11, R164, 0x8880, RZ ;  /* 0x00008880a40b7816 */ /* 0x002fca00000000ff */
[----:B------:R-:W-:-:S07]  /*3240*/  IMAD R10, R11, R152, RZ ;  /* 0x000000980b0a7224 */ /* 0x000fce00078e02ff */
.L_x_88:
[----:B------:R-:W-:Y:S05]  /*3250*/  BSYNC B1 ;  /* 0x0000000000017941 */ /* 0x000fea0003800000 */
.L_x_87:
[----:B-1----:R-:W-:Y:S01]  /*3260*/  @!P5 IMAD R11, R48, R153, R10 ;  /* 0x00000099300bd224 */ /* 0x002fe200078e020a */
[----:B------:R-:W-:Y:S04]  /*3270*/  BSSY B1, `(.L_x_89) ;  /* 0x0000006000017945 */ /* 0x000fe80003800000 */
[----:B------:R1:W-:Y:S01]  /*3280*/  @!P5 STG.E.U8 desc[UR36][R4.64+0x30], R11 ;  /* 0x0000300b0400d986 */ /* 0x0003e2000c101124 */
[----:B------:R-:W-:Y:S05]  /*3290*/  @P2 BRA `(.L_x_90) ;  /* 0x00000000000c2947 */ /* 0x000fea0003800000 */
[----:B------:R-:W1:Y:S02]  /*32a0*/  LDG.E.U8 R164, desc[UR36][R2.64+0x31] ;  /* 0x0000312402a47981 */ /* 0x000e64000c1e1100 */
[----:B-1----:R-:W-:-:S05]  /*32b0*/  PRMT R11, R164, 0x8880, RZ ;  /* 0x00008880a40b7816 */ /* 0x002fca00000000ff */
[----:B------:R-:W-:-:S07]  /*32c0*/  IMAD R10, R11, R152, RZ ;  /* 0x000000980b0a7224 */ /* 0x000fce00078e02ff */
.L_x_90:
[----:B------:R-:W-:Y:S05]  /*32d0*/  BSYNC B1 ;  /* 0x0000000000017941 */ /* 0x000fea0003800000 */
.L_x_89:
        /* <DEDUP_REMOVED lines=11> */
.L_x_92:
[----:B------:R-:W-:Y:S05]  /*3390*/  BSYNC B1 ;  /* 0x0000000000017941 */ /* 0x000fea0003800000 */
.L_x_91:
[----:B-1----:R-:W-:Y:S01]  /*33a0*/  @!P4 IMAD R11, R50, R153, R10 ;  /* 0x00000099320bc224 */ /* 0x002fe200078e020a */
[----:B------:R-:W-:Y:S04]  /*33b0*/  BSSY B1, `(.L_x_93) ;  /* 0x0000006000017945 */ /* 0x000fe80003800000 */
[----:B------:R1:W-:Y:S01]  /*33c0*/  @!P4 STG.E.U8 desc[UR36][R6.64+0x30], R11 ;  /* 0x0000300b0600c986 */ /* 0x0003e2000c101124 */
[----:B------:R-:W-:Y:S05]  /*33d0*/  @P3 BRA `(.L_x_94) ;  /* 0x00000000000c3947 */ /* 0x000fea0003800000 */
[----:B------:R-:W1:Y:S02]  /*33e0*/  LDG.E.U8 R164, desc[UR36][R8.64+0x31] ;  /* 0x0000312408a47981 */ /* 0x000e64000c1e1100 */
[----:B-1----:R-:W-:-:S05]  /*33f0*/  PRMT R11, R164, 0x8880, RZ ;  /* 0x00008880a40b7816 */ /* 0x002fca00000000ff */
[----:B------:R-:W-:-:S07]  /*3400*/  IMAD R10, R11, R152, RZ ;  /* 0x000000980b0a7224 */ /* 0x000fce00078e02ff */
.L_x_94:
[----:B------:R-:W-:Y:S05]  /*3410*/  BSYNC B1 ;  /* 0x0000000000017941 */ /* 0x000fea0003800000 */
.L_x_93:
[----:B------:R-:W-:Y:S01]  /*3420*/  @!P3 IMAD R51, R51, R153, R10 ;  /* 0x000000993333b224 */ /* 0x000fe200078e020a */
[----:B------:R-:W-:Y:S04]  /*3430*/  BSSY B1, `(.L_x_95) ;  /* 0x0000006000017945 */ /* 0x000fe80003800000 */
[----:B------:R0:W-:Y:S01]  /*3440*/  @!P3 STG.E.U8 desc[UR36][R6.64+0x31], R51 ;  /* 0x000031330600b986 */ /* 0x0001e2000c101124 */
[----:B------:R-:W-:Y:S05]  /*3450*/  @P5 BRA `(.L_x_96) ;  /* 0x00000000000c5947 */ /* 0x000fea0003800000 */
[----:B------:R-:W1:Y:S02]  /*3460*/  LDG.E.U8 R164, desc[UR36][R2.64+0x38] ;  /* 0x0000382402a47981 */ /* 0x000e64000c1e1100 */
[----:B-1----:R-:W-:-:S05]  /*3470*/  PRMT R11, R164, 0x8880, RZ ;  /* 0x00008880a40b7816 */ /* 0x002fca00000000ff */
[----:B------:R-:W-:-:S07]  /*3480*/  IMAD R10, R11, R152, RZ ;  /* 0x000000980b0a7224 */ /* 0x000fce00078e02ff */
.L_x_96:
[----:B------:R-:W-:Y:S05]  /*3490*/  BSYNC B1 ;  /* 0x0000000000017941 */ /* 0x000fea0003800000 */
.L_x_95:
[----:B-1----:R-:W-:Y:S01]  /*34a0*/  @!P5 IMAD R11, R52, R153, R10 ;  /* 0x00000099340bd224 */ /* 0x002fe200078e020a */
[----:B------:R-:W-:Y:S04]  /*34b0*/  BSSY B1, `(.L_x_97) ;  /* 0x0000006000017945 */ /* 0x000fe80003800000 */
[----:B------:R1:W-:Y:S01]  /*34c0*/  @!P5 STG.E.U8 desc[UR36][R4.64+0x38], R11 ;  /* 0x0000380b0400d986 */ /* 0x0003e2000c101124 */
[----:B------:R-:W-:Y:S05]  /*34d0*/  @P2 BRA `(.L_x_98) ;  /* 0x00000000000c2947 */ /* 0x000fea0003800000 */
[----:B------:R-:W1:Y:S02]  /*34e0*/  LDG.E.U8 R164, desc[UR36][R2.64+0x39] ;  /* 0x0000392402a47981 */ /* 0x000e64000c1e1100 */
[----:B-1----:R-:W-:-:S05]  /*34f0*/  PRMT R11, R164, 0x8880, RZ ;  /* 0x00008880a40b7816 */ /* 0x002fca00000000ff */
[----:B------:R-:W-:-:S07]  /*3500*/  IMAD R10, R11, R152, RZ ;  /* 0x000000980b0a7224 */ /* 0x000fce00078e02ff */
.L_x_98:
[----:B------:R-:W-:Y:S05]  /*3510*/  BSYNC B1 ;  /* 0x0000000000017941 */ /* 0x000fea0003800000 */
.L_x_97:
        /* <DEDUP_REMOVED lines=11> */
.L_x_100:
[----:B------:R-:W-:Y:S05]  /*35d0*/  BSYNC B1 ;  /* 0x0000000000017941 */ /* 0x000fea0003800000 */
.L_x_99:
[----:B-1----:R-:W-:Y:S01]  /*35e0*/  @!P4 IMAD R11, R54, R153, R10 ;  /* 0x00000099360bc224 */ /* 0x002fe200078e020a */
[----:B------:R-:W-:Y:S04]  /*35f0*/  BSSY B1, `(.L_x_101) ;  /* 0x0000006000017945 */ /* 0x000fe80003800000 */
[----:B------:R1:W-:Y:S01]  /*3600*/  @!P4 STG.E.U8 desc[UR36][R6.64+0x38], R11 ;  /* 0x0000380b0600c986 */ /* 0x0003e2000c101124 */
[----:B------:R-:W-:Y:S05]  /*3610*/  @P3 BRA `(.L_x_102) ;  /* 0x00000000000c3947 */ /* 0x000fea0003800000 */
[----:B------:R-:W1:Y:S02]  /*3620*/  LDG.E.U8 R164, desc[UR36][R8.64+0x39] ;  /* 0x0000392408a47981 */ /* 0x000e64000c1e1100 */
[----:B-1----:R-:W-:-:S05]  /*3630*/  PRMT R11, R164, 0x8880, RZ ;  /* 0x00008880a40b7816 */ /* 0x002fca00000000ff */
[----:B------:R-:W-:-:S07]  /*3640*/  IMAD R10, R11, R152, RZ ;  /* 0x000000980b0a7224 */ /* 0x000fce00078e02ff */
.L_x_102:
[----:B------:R-:W-:Y:S05]  /*3650*/  BSYNC B1 ;  /* 0x0000000000017941 */ /* 0x000fea0003800000 */
.L_x_101:
[----:B------:R-:W-:Y:S01]  /*3660*/  @!P3 IMAD R55, R55, R153, R10 ;  /* 0x000000993737b224 */ /* 0x000fe200078e020a */
[----:B------:R-:W-:Y:S04]  /*3670*/  BSSY B1, `(.L_x_103) ;  /* 0x0000006000017945 */ /* 0x000fe80003800000 */
[----:B------:R0:W-:Y:S01]  /*3680*/  @!P3 STG.E.U8 desc[UR36][R6.64+0x39], R55 ;  /* 0x000039370600b986 */ /* 0x0001e2000c101124 */
[----:B------:R-:W-:Y:S05]  /*3690*/  @P5 BRA `(.L_x_104) ;  /* 0x00000000000c5947 */ /* 0x000fea0003800000 */
[----:B------:R-:W1:Y:S02]  /*36a0*/  LDG.E.U8 R164, desc[UR36][R2.64+0x40] ;  /* 0x0000402402a47981 */ /* 0x000e64000c1e1100 */
[----:B-1----:R-:W-:-:S05]  /*36b0*/  PRMT R11, R164, 0x8880, RZ ;  /* 0x00008880a40b7816 */ /* 0x002fca00000000ff */
[----:B------:R-:W-:-:S07]  /*36c0*/  IMAD R10, R11, R152, RZ ;  /* 0x000000980b0a7224 */ /* 0x000fce00078e02ff */
.L_x_104:
[----:B------:R-:W-:Y:S05]  /*36d0*/  BSYNC B1 ;  /* 0x0000000000017941 */ /* 0x000fea0003800000 */
.L_x_103:
[----:B-1----:R-:W-:Y:S01]  /*36e0*/  @!P5 IMAD R11, R56, R153, R10 ;  /* 0x00000099380bd224 */ /* 0x002fe200078e020a */
[----:B------:R-:W-:Y:S04]  /*36f0*/  BSSY B1, `(.L_x_105) ;  /* 0x0000006000017945 */ /* 0x000fe80003800000 */
[----:B------:R1:W-:Y:S01]  /*3700*/  @!P5 STG.E.U8 desc[UR36][R4.64+0x40], R11 ;  /* 0x0000400b0400d986 */ /* 0x0003e2000c101124 */
[----:B------:R-:W-:Y:S05]  /*3710*/  @P2 BRA `(.L_x_106) ;  /* 0x00000000000c2947 */ /* 0x000fea0003800000 */
[----:B------:R-:W1:Y:S02]  /*3720*/  LDG.E.U8 R164, desc[UR36][R2.64+0x41] ;  /* 0x0000412402a47981 */ /* 0x000e64000c1e1100 */
[----:B-1----:R-:W-:-:S05]  /*3730*/  PRMT R11, R164, 0x8880, RZ ;  /* 0x00008880a40b7816 */ /* 0x002fca00000000ff */
[----:B------:R-:W-:-:S07]  /*3740*/  IMAD R10, R11, R152, RZ ;  /* 0x000000980b0a7224 */ /* 0x000fce00078e02ff */
.L_x_106:
[----:B------:R-:W-:Y:S05]  /*3750*/  BSYNC B1 ;  /* 0x0000000000017941 */ /* 0x000fea0003800000 */
.L_x_105:
        /* <DEDUP_REMOVED lines=11> */
.L_x_108:
[----:B------:R-:W-:Y:S05]  /*3810*/  BSYNC B1 ;  /* 0x0000000000017941 */ /* 0x000fea0003800000 */
.L_x_107:
[----:B-1----:R-:W-:Y:S01]  /*3820*/  @!P4 IMAD R11, R58, R153, R10 ;  /* 0x000000993a0bc224 */ /* 0x002fe200078e020a */
[----:B------:R-:W-:Y:S04]  /*3830*/  BSSY B1, `(.L_x_109) ;  /* 0x0000006000017945 */ /* 0x000fe80003800000 */
[----:B------:R1:W-:Y:S01]  /*3840*/  @!P4 STG.E.U8 desc[UR36][R6.64+0x40], R11 ;  /* 0x0000400b0600c986 */ /* 0x0003e2000c101124 */
[----:B------:R-:W-:Y:S05]  /*3850*/  @P3 BRA `(.L_x_110) ;  /* 0x00000000000c3947 */ /* 0x000fea0003800000 */
[----:B------:R-:W1:Y:S02]  /*3860*/  LDG.E.U8 R164, desc[UR36][R8.64+0x41] ;  /* 0x0000412408a47981 */ /* 0x000e64000c1e1100 */
[----:B-1----:R-:W-:-:S05]  /*3870*/  PRMT R11, R164, 0x8880, RZ ;  /* 0x00008880a40b7816 */ /* 0x002fca00000000ff */
[----:B------:R-:W-:-:S07]  /*3880*/  IMAD R10, R11, R152, RZ ;  /* 0x000000980b0a7224 */ /* 0x000fce00078e02ff */
.L_x_110:
[----:B------:R-:W-:Y:S05]  /*3890*/  BSYNC B1 ;  /* 0x0000000000017941 */ /* 0x000fea0003800000 */
.L_x_109:
[----:B------:R-:W-:Y:S01]  /*38a0*/  @!P3 IMAD R59, R59, R153, R10 ;  /* 0x000000993b3bb224 */ /* 0x000fe200078e020a */
[----:B------:R-:W-:Y:S04]  /*38b0*/  BSSY B1, `(.L_x_111) ;  /* 0x0000006000017945 */ /* 0x000fe80003800000 */
[----:B------:R0:W-:Y:S01]  /*38c0*/  @!P3 STG.E.U8 desc[UR36][R6.64+0x41], R59 ;  /* 0x0000413b0600b986 */ /* 0x0001e2000c101124 */
[----:B------:R-:W-:Y:S05]  /*38d0*/  @P5 BRA `(.L_x_112) ;  /* 0x00000000000c5947 */ /* 0x000fea0003800000 */
[----:B------:R-:W1:Y:S02]  /*38e0*/  LDG.E.U8 R164, desc[UR36][R2.64+0x48] ;  /* 0x0000482402a47981 */ /* 0x000e64000c1e1100 */
[----:B-1----:R-:W-:-:S05]  /*38f0*/  PRMT R11, R164, 0x8880, RZ ;  /* 0x00008880a40b7816 */ /* 0x002fca00000000ff */
[----:B------:R-:W-:-:S07]  /*3900*/  IMAD R10, R11, R152, RZ ;  /* 0x000000980b0a7224 */ /* 0x000fce00078e02ff */
.L_x_112:
[----:B------:R-:W-:Y:S05]  /*3910*/  BSYNC B1 ;  /* 0x0000000000017941 */ /* 0x000fea0003800000 */
.L_x_111:
[----:B-1----:R-:W-:Y:S01]  /*3920*/  @!P5 IMAD R11, R60, R153, R10 ;  /* 0x000000993c0bd224 */ /* 0x002fe200078e020a */
[----:B------:R-:W-:Y:S04]  /*3930*/  BSSY B1, `(.L_x_113) ;  /* 0x0000006000017945 */ /* 0x000fe80003800000 */
[----:B------:R1:W-:Y:S01]  /*3940*/  @!P5 STG.E.U8 desc[UR36][R4.64+0x48], R11 ;  /* 0x0000480b0400d986 */ /* 0x0003e2000c101124 */
[----:B------:R-:W-:Y:S05]  /*3950*/  @P2 BRA `(.L_x_114) ;  /* 0x00000000000c2947 */ /* 0x000fea0003800000 */
[----:B------:R-:W1:Y:S02]  /*3960*/  LDG.E.U8 R164, desc[UR36][R2.64+0x49] ;  /* 0x0000492402a47981 */ /* 0x000e64000c1e1100 */
[----:B-1----:R-:W-:-:S05]  /*3970*/  PRMT R11, R164, 0x8880, RZ ;  /* 0x00008880a40b7816 */ /* 0x002fca00000000ff */
[----:B------:R-:W-:-:S07]  /*3980*/  IMAD R10, R11, R152, RZ ;  /* 0x000000980b0a7224 */ /* 0x000fce00078e02ff */
.L_x_114:
[----:B------:R-:W-:Y:S05]  /*3990*/  BSYNC B1 ;  /* 0x0000000000017941 */ /* 0x000fea0003800000 */
.L_x_113:
        /* <DEDUP_REMOVED lines=11> */
.L_x_116:
[----:B------:R-:W-:Y:S05]  /*3a50*/  BSYNC B1 ;  /* 0x0000000000017941 */ /* 0x000fea0003800000 */
.L_x_115:
[----:B-1----:R-:W-:Y:S01]  /*3a60*/  @!P4 IMAD R11, R62, R153, R10 ;  /* 0x000000993e0bc224 */ /* 0x002fe200078e020a */
[----:B------:R-:W-:Y:S04]  /*3a70*/  BSSY B1, `(.L_x_117) ;  /* 0x0000006000017945 */ /* 0x000fe80003800000 */
[----:B------:R1:W-:Y:S01]  /*3a80*/  @!P4 STG.E.U8 desc[UR36][R6.64+0x48], R11 ;  /* 0x0000480b0600c986 */ /* 0x0003e2000c101124 */
[----:B------:R-:W-:Y:S05]  /*3a90*/  @P3 BRA `(.L_x_118) ;  /* 0x00000000000c3947 */ /* 0x000fea0003800000 */
[----:B------:R-:W1:Y:S02]  /*3aa0*/  LDG.E.U8 R164, desc[UR36][R8.64+0x49] ;  /* 0x0000492408a47981 */ /* 0x000e64000c1e1100 */
[----:B-1----:R-:W-:-:S05]  /*3ab0*/  PRMT R11, R164, 0x8880, RZ ;  /* 0x00008880a40b7816 */ /* 0x002fca00000000ff */
[----:B------:R-:W-:-:S07]  /*3ac0*/  IMAD R10, R11, R152, RZ ;  /* 0x000000980b0a7224 */ /* 0x000fce00078e02ff */
.L_x_118:
[----:B------:R-:W-:Y:S05]  /*3ad0*/  BSYNC B1 ;  /* 0x0000000000017941 */ /* 0x000fea0003800000 */
.L_x_117:
[----:B------:R-:W-:Y:S01]  /*3ae0*/  @!P3 IMAD R63, R63, R153, R10 ;  /* 0x000000993f3fb224 */ /* 0x000fe200078e020a */
[----:B------:R-:W-:Y:S04]  /*3af0*/  BSSY B1, `(.L_x_119) ;  /* 0x0000006000017945 */ /* 0x000fe80003800000 */
[----:B------:R0:W-:Y:S01]  /*3b00*/  @!P3 STG.E.U8 desc[UR36][R6.64+0x49], R63 ;  /* 0x0000493f0600b986 */ /* 0x0001e2000c101124 */
[----:B------:R-:W-:Y:S05]  /*3b10*/  @P5 BRA `(.L_x_120) ;  /* 0x00000000000c5947 */ /* 0x000fea0003800000 */
[----:B------:R-:W1:Y:S02]  /*3b20*/  LDG.E.U8 R164, desc[UR36][R2.64+0x50] ;  /* 0x0000502402a47981 */ /* 0x000e64000c1e1100 */
[----:B-1----:R-:W-:-:S05]  /*3b30*/  PRMT R11, R164, 0x8880, RZ ;  /* 0x00008880a40b7816 */ /* 0x002fca00000000ff */
[----:B------:R-:W-:-:S07]  /*3b40*/  IMAD R10, R11, R152, RZ ;  /* 0x000000980b0a7224 */ /* 0x000fce00078e02ff */
.L_x_120:
[----:B------:R-:W-:Y:S05]  /*3b50*/  BSYNC B1 ;  /* 0x0000000000017941 */ /* 0x000fea0003800000 */
.L_x_119:
[----:B-1----:R-:W-:Y:S01]  /*3b60*/  @!P5 IMAD R11, R64, R153, R10 ;  /* 0x00000099400bd224 */ /* 0x002fe200078e020a */
[----:B------:R-:W-:Y:S04]  /*3b70*/  BSSY B1, `(.L_x_121) ;  /* 0x0000006000017945 */ /* 0x000fe80003800000 */
[----:B------:R1:W-:Y:S01]  /*3b80*/  @!P5 STG.E.U8 desc[UR36][R4.64+0x50], R11 ;  /* 0x0000500b0400d986 */ /* 0x0003e2000c101124 */
[----:B------:R-:W-:Y:S05]  /*3b90*/  @P2 BRA `(.L_x_122) ;  /* 0x00000000000c2947 */ /* 0x000fea0003800000 */
[----:B------:R-:W1:Y:S02]  /*3ba0*/  LDG.E.U8 R164, desc[UR36][R2.64+0x51] ;  /* 0x0000512402a47981 */ /* 0x000e64000c1e1100 */
[----:B-1----:R-:W-:-:S05]  /*3bb0*/  PRMT R11, R164, 0x8880, RZ ;  /* 0x00008880a40b7816 */ /* 0x002fca00000000ff */
[----:B------:R-:W-:-:S07]  /*3bc0*/  IMAD R10, R11, R152, RZ ;  /* 0x000000980b0a7224 */ /* 0x000fce00078e02ff */
.L_x_122:
[----:B------:R-:W-:Y:S05]  /*3bd0*/  BSYNC B1 ;  /* 0x0000000000017941 */ /* 0x000fea0003800000 */
.L_x_121:
        /* <DEDUP_REMOVED lines=11> */
.L_x_124:
[----:B------:R-:W-:Y:S05]  /*3c90*/  BSYNC B1 ;  /* 0x0000000000017941 */ /* 0x000fea0003800000 */
.L_x_123:
[----:B-1----:R-:W-:Y:S01]  /*3ca0*/  @!P4 IMAD R11, R66, R153, R10 ;  /* 0x00000099420bc224 */ /* 0x002fe200078e020a */
[----:B------:R-:W-:Y:S04]  /*3cb0*/  BSSY B1, `(.L_x_125) ;  /* 0x0000006000017945 */ /* 0x000fe80003800000 */
[----:B------:R1:W-:Y:S01]  /*3cc0*/  @!P4 STG.E.U8 desc[UR36][R6.64+0x50], R11 ;  /* 0x0000500b0600c986 */ /* 0x0003e2000c101124 */
[----:B------:R-:W-:Y:S05]  /*3cd0*/  @P3 BRA `(.L_x_126) ;  /* 0x00000000000c3947 */ /* 0x000fea0003800000 */
[----:B------:R-:W1:Y:S02]  /*3ce0*/  LDG.E.U8 R164, desc[UR36][R8.64+0x51] ;  /* 0x0000512408a47981 */ /* 0x000e64000c1e1100 */
[----:B-1----:R-:W-:-:S05]  /*3cf0*/  PRMT R11, R164, 0x8880, RZ ;  /* 0x00008880a40b7816 */ /* 0x002fca00000000ff */
[----:B------:R-:W-:-:S07]  /*3d00*/  IMAD R10, R11, R152, RZ ;  /* 0x000000980b0a7224 */ /* 0x000fce00078e02ff */
.L_x_126:
[----:B------:R-:W-:Y:S05]  /*3d10*/  BSYNC B1 ;  /* 0x0000000000017941 */ /* 0x000fea0003800000 */
.L_x_125:
[----:B------:R-:W-:Y:S01]  /*3d20*/  @!P3 IMAD R67, R67, R153, R10 ;  /* 0x000000994343b224 */ /* 0x000fe200078e020a */
[----:B------:R-:W-:Y:S04]  /*3d30*/  BSSY B1, `(.L_x_127) ;  /* 0x0000006000017945 */ /* 0x000fe80003800000 */
[----:B------:R0:W-:Y:S01]  /*3d40*/  @!P3 STG.E.U8 desc[UR36][R6.64+0x51], R67 ;  /* 0x000051430600b986 */ /* 0x0001e2000c101124 */
[----:B------:R-:W-:Y:S05]  /*3d50*/  @P5 BRA `(.L_x_128) ;  /* 0x00000000000c5947 */ /* 0x000fea0003800000 */
[----:B------:R-:W1:Y:S02]  /*3d60*/  LDG.E.U8 R164, desc[UR36][R2.64+0x58] ;  /* 0x0000582402a47981 */ /* 0x000e64000c1e1100 */
[----:B-1----:R-:W-:-:S05]  /*3d70*/  PRMT R11, R164, 0x8880, RZ ;  /* 0x00008880a40b7816 */ /* 0x002fca00000000ff */
[----:B------:R-:W-:-:S07]  /*3d80*/  IMAD R10, R11, R152, RZ ;  /* 0x000000980b0a7224 */ /* 0x000fce00078e02ff */
.L_x_128:
[----:B------:R-:W-:Y:S05]  /*3d90*/  BSYNC B1 ;  /* 0x0000000000017941 */ /* 0x000fea0003800000 */
.L_x_127:
[----:B-1----:R-:W-:Y:S01]  /*3da0*/  @!P5 IMAD R11, R68, R153, R10 ;  /* 0x00000099440bd224 */ /* 0x002fe200078e020a */
[----:B------:R-:W-:Y:S04]  /*3db0*/  BSSY B1, `(.L_x_129) ;  /* 0x0000006000017945 */ /* 0x000fe80003800000 */
[----:B------:R1:W-:Y:S01]  /*3dc0*/  @!P5 STG.E.U8 desc[UR36][R4.64+0x58], R11 ;  /* 0x0000580b0400d986 */ /* 0x0003e2000c101124 */
[----:B------:R-:W-:Y:S05]  /*3dd0*/  @P2 BRA `(.L_x_130) ;  /* 0x00000000000c2947 */ /* 0x000fea0003800000 */
[----:B------:R-:W1:Y:S02]  /*3de0*/  LDG.E.U8 R164, desc[UR36][R2.64+0x59] ;  /* 0x0000592402a47981 */ /* 0x000e64000c1e1100 */
[----:B-1----:R-:W-:-:S05]  /*3df0*/  PRMT R11, R164, 0x8880, RZ ;  /* 0x00008880a40b7816 */ /* 0x002fca00000000ff */
[----:B------:R-:W-:-:S07]  /*3e00*/  IMAD R10, R11, R152, RZ ;  /* 0x000000980b0a7224 */ /* 0x000fce00078e02ff */
.L_x_130:
[----:B------:R-:W-:Y:S05]  /*3e10*/  BSYNC B1 ;  /* 0x0000000000017941 */ /* 0x000fea0003800000 */
.L_x_129:
        /* <DEDUP_REMOVED lines=11> */
.L_x_132:
[----:B------:R-:W-:Y:S05]  /*3ed0*/  BSYNC B1 ;  /* 0x0000000000017941 */ /* 0x000fea0003800000 */
.L_x_131:
[----:B-1----:R-:W-:Y:S01]  /*3ee0*/  @!P4 IMAD R11, R70, R153, R10 ;  /* 0x00000099460bc224 */ /* 0x002fe200078e020a */
[----:B------:R-:W-:Y:S04]  /*3ef0*/  BSSY B1, `(.L_x_133) ;  /* 0x0000006000017945 */ /* 0x000fe80003800000 */
[----:B------:R1:W-:Y:S01]  /*3f00*/  @!P4 STG.E.U8 desc[UR36][R6.64+0x58], R11 ;  /* 0x0000580b0600c986 */ /* 0x0003e2000c101124 */
[----:B------:R-:W-:Y:S05]  /*3f10*/  @P3 BRA `(.L_x_134) ;  /* 0x00000000000c3947 */ /* 0x000fea0003800000 */
[----:B------:R-:W1:Y:S02]  /*3f20*/  LDG.E.U8 R164, desc[UR36][R8.64+0x59] ;  /* 0x0000592408a47981 */ /* 0x000e64000c1e1100 */
[----:B-1----:R-:W-:-:S05]  /*3f30*/  PRMT R11, R164, 0x8880, RZ ;  /* 0x00008880a40b7816 */ /* 0x002fca00000000ff */
[----:B------:R-:W-:-:S07]  /*3f40*/  IMAD R10, R11, R152, RZ ;  /* 0x000000980b0a7224 */ /* 0x000fce00078e02ff */
.L_x_134:
[----:B------:R-:W-:Y:S05]  /*3f50*/  BSYNC B1 ;  /* 0x0000000000017941 */ /* 0x000fea0003800000 */
.L_x_133:
[----:B------:R-:W-:Y:S01]  /*3f60*/  @!P3 IMAD R71, R71, R153, R10 ;  /* 0x000000994747b224 */ /* 0x000fe200078e020a */
[----:B------:R-:W-:Y:S04]  /*3f70*/  BSSY B1, `(.L_x_135) ;  /* 0x0000006000017945 */ /* 0x000fe80003800000 */
[----:B------:R0:W-:Y:S01]  /*3f80*/  @!P3 STG.E.U8 desc[UR36][R6.64+0x59], R71 ;  /* 0x000059470600b986 */ /* 0x0001e2000c101124 */
[----:B------:R-:W-:Y:S05]  /*3f90*/  @P5 BRA `(.L_x_136) ;  /* 0x00000000000c5947 */ /* 0x000fea0003800000 */
[----:B------:R-:W1:Y:S02]  /*3fa0*/  LDG.E.U8 R164, desc[UR36][R2.64+0x60] ;  /* 0x0000602402a47981 */ /* 0x000e64000c1e1100 */
[----:B-1----:R-:W-:-:S05]  /*3fb0*/  PRMT R11, R164, 0x8880, RZ ;  /* 0x00008880a40b7816 */ /* 0x002fca00000000ff */
[----:B------:R-:W-:-:S07]  /*3fc0*/  IMAD R10, R11, R152, RZ ;  /* 0x000000980b0a7224 */ /* 0x000fce00078e02ff */
.L_x_136:
[----:B------:R-:W-:Y:S05]  /*3fd0*/  BSYNC B1 ;  /* 0x0000000000017941 */ /* 0x000fea0003800000 */
.L_x_135:
[----:B-1----:R-:W-:Y:S01]  /*3fe0*/  @!P5 IMAD R11, R72, R153, R10 ;  /* 0x00000099480bd224 */ /* 0x002fe200078e020a */
[----:B------:R-:W-:Y:S04]  /*3ff0*/  BSSY B1, `(.L_x_137) ;  /* 0x0000006000017945 */ /* 0x000fe80003800000 */
[----:B------:R1:W-:Y:S01]  /*4000*/  @!P5 STG.E.U8 desc[UR36][R4.64+0x60], R11 ;  /* 0x0000600b0400d986 */ /* 0x0003e2000c101124 */
[----:B------:R-:W-:Y:S05]  /*4010*/  @P2 BRA `(.L_x_138) ;  /* 0x00000000000c2947 */ /* 0x000fea0003800000 */
[----:B------:R-:W1:Y:S02]  /*4020*/  LDG.E.U8 R164, desc[UR36][R2.64+0x61] ;  /* 0x0000612402a47981 */ /* 0x000e64000c1e1100 */
[----:B-1----:R-:W-:-:S05]  /*4030*/  PRMT R11, R164, 0x8880, RZ ;  /* 0x00008880a40b7816 */ /* 0x002fca00000000ff */
[----:B------:R-:W-:-:S07]  /*4040*/  IMAD R10, R11, R152, RZ ;  /* 0x000000980b0a7224 */ /* 0x000fce00078e02ff */
.L_x_138:
[----:B------:R-:W-:Y:S05]  /*4050*/  BSYNC B1 ;  /* 0x0000000000017941 */ /* 0x000fea0003800000 */
.L_x_137:
        /* <DEDUP_REMOVED lines=11> */
.L_x_140:
[----:B------:R-:W-:Y:S05]  /*4110*/  BSYNC B1 ;  /* 0x0000000000017941 */ /* 0x000fea0003800000 */
.L_x_139:
[----:B-1----:R-:W-:Y:S01]  /*4120*/  @!P4 IMAD R11, R74, R153, R10 ;  /* 0x000000994a0bc224 */ /* 0x002fe200078e020a */
[----:B------:R-:W-:Y:S04]  /*4130*/  BSSY B1, `(.L_x_141) ;  /* 0x0000006000017945 */ /* 0x000fe80003800000 */
[----:B------:R1:W-:Y:S01]  /*4140*/  @!P4 STG.E.U8 desc[UR36][R6.64+0x60], R11 ;  /* 0x0000600b0600c986 */ /* 0x0003e2000c101124 */
[----:B------:R-:W-:Y:S05]  /*4150*/  @P3 BRA `(.L_x_142) ;  /* 0x00000000000c3947 */ /* 0x000fea0003800000 */
[----:B------:R-:W1:Y:S02]  /*4160*/  LDG.E.U8 R164, desc[UR36][R8.64+0x61] ;  /* 0x0000612408a47981 */ /* 0x000e64000c1e1100 */
[----:B-1----:R-:W-:-:S05]  /*4170*/  PRMT R11, R164, 0x8880, RZ ;  /* 0x00008880a40b7816 */ /* 0x002fca00000000ff */
[----:B------:R-:W-:-:S07]  /*4180*/  IMAD R10, R11, R152, RZ ;  /* 0x000000980b0a7224 */ /* 0x000fce00078e02ff */
.L_x_142:
[----:B------:R-:W-:Y:S05]  /*4190*/  BSYNC B1 ;  /* 0x0000000000017941 */ /* 0x000fea0003800000 */
.L_x_141:
[----:B------:R-:W-:Y:S01]  /*41a0*/  @!P3 IMAD R75, R75, R153, R10 ;  /* 0x000000994b4bb224 */ /* 0x000fe200078e020a */
[----:B------:R-:W-:Y:S04]  /*41b0*/  BSSY B1, `(.L_x_143) ;  /* 0x0000006000017945 */ /* 0x000fe80003800000 */
[----:B------:R0:W-:Y:S01]  /*41c0*/  @!P3 STG.E.U8 desc[UR36][R6.64+0x61], R75 ;  /* 0x0000614b0600b986 */ /* 0x0001e2000c101124 */
[----:B------:R-:W-:Y:S05]  /*41d0*/  @P5 BRA `(.L_x_144) ;  /* 0x00000000000c5947 */ /* 0x000fea0003800000 */
[----:B------:R-:W1:Y:S02]  /*41e0*/  LDG.E.U8 R164, desc[UR36][R2.64+0x68] ;  /* 0x0000682402a47981 */ /* 0x000e64000c1e1100 */
[----:B-1----:R-:W-:-:S05]  /*41f0*/  PRMT R11, R164, 0x8880, RZ ;  /* 0x00008880a40b7816 */ /* 0x002fca00000000ff */
[----:B------:R-:W-:-:S07]  /*4200*/  IMAD R10, R11, R152, RZ ;  /* 0x000000980b0a7224 */ /* 0x000fce00078e02ff */
.L_x_144:
[----:B------:R-:W-:Y:S05]  /*4210*/  BSYNC B1 ;  /* 0x0000000000017941 */ /* 0x000fea0003800000 */
.L_x_143:
[----:B-1----:R-:W-:Y:S01]  /*4220*/  @!P5 IMAD R11, R76, R153, R10 ;  /* 0x000000994c0bd224 */ /* 0x002fe200078e020a */
[----:B------:R-:W-:Y:S04]  /*4230*/  BSSY B1, `(.L_x_145) ;  /* 0x0000006000017945 */ /* 0x000fe80003800000 */
[----:B------:R1:W-:Y:S01]  /*4240*/  @!P5 STG.E.U8 desc[UR36][R4.64+0x68], R11 ;  /* 0x0000680b0400d986 */ /* 0x0003e2000c101124 */
[----:B------:R-:W-:Y:S05]  /*4250*/  @P2 BRA `(.L_x_146) ;  /* 0x00000000000c2947 */ /* 0x000fea0003800000 */
[----:B------:R-:W1:Y:S02]  /*4260*/  LDG.E.U8 R164, desc[UR36][R2.64+0x69] ;  /* 0x0000692402a47981 */ /* 0x000e64000c1e1100 */
[----:B-1----:R-:W-:-:S05]  /*4270*/  PRMT R11, R164, 0x8880, RZ ;  /* 0x00008880a40b7816 */ /* 0x002fca00000000ff */
[----:B------:R-:W-:-:S07]  /*4280*/  IMAD R10, R11, R152, RZ ;  /* 0x000000980b0a7224 */ /* 0x000fce00078e02ff */
.L_x_146:
[----:B------:R-:W-:Y:S05]  /*4290*/  BSYNC B1 ;  /* 0x0000000000017941 */ /* 0x000fea0003800000 */
.L_x_145:
        /* <DEDUP_REMOVED lines=11> */
.L_x_148:
[----:B------:R-:W-:Y:S05]  /*4350*/  BSYNC B1 ;  /* 0x0000000000017941 */ /* 0x000fea0003800000 */
.L_x_147:
[----:B-1----:R-:W-:Y:S01]  /*4360*/  @!P4 IMAD R11, R78, R153, R10 ;  /* 0x000000994e0bc224 */ /* 0x002fe200078e020a */
[----:B------:R-:W-:Y:S04]  /*4370*/  BSSY B1, `(.L_x_149) ;  /* 0x0000006000017945 */ /* 0x000fe80003800000 */
[----:B------:R1:W-:Y:S01]  /*4380*/  @!P4 STG.E.U8 desc[UR36][R6.64+0x68], R11 ;  /* 0x0000680b0600c986 */ /* 0x0003e2000c101124 */
[----:B------:R-:W-:Y:S05]  /*4390*/  @P3 BRA `(.L_x_150) ;  /* 0x00000000000c3947 */ /* 0x000fea0003800000 */
[----:B------:R-:W1:Y:S02]  /*43a0*/  LDG.E.U8 R164, desc[UR36][R8.64+0x69] ;  /* 0x0000692408a47981 */ /* 0x000e64000c1e1100 */
[----:B-1----:R-:W-:-:S05]  /*43b0*/  PRMT R11, R164, 0x8880, RZ ;  /* 0x00008880a40b7816 */ /* 0x002fca00000000ff */
[----:B------:R-:W-:-:S07]  /*43c0*/  IMAD R10, R11, R152, RZ ;  /* 0x000000980b0a7224 */ /* 0x000fce00078e02ff */
.L_x_150:
[----:B------:R-:W-:Y:S05]  /*43d0*/  BSYNC B1 ;  /* 0x0000000000017941 */ /* 0x000fea0003800000 */
.L_x_149:
[----:B------:R-:W-:Y:S01]  /*43e0*/  @!P3 IMAD R79, R79, R153, R10 ;  /* 0x000000994f4fb224 */ /* 0x000fe200078e020a */
[----:B------:R-:W-:Y:S04]  /*43f0*/  BSSY B1, `(.L_x_151) ;  /* 0x0000006000017945 */ /* 0x000fe80003800000 */
[----:B------:R0:W-:Y:S01]  /*4400*/  @!P3 STG.E.U8 desc[UR36][R6.64+0x69], R79 ;  /* 0x0000694f0600b986 */ /* 0x0001e2000c101124 */
[----:B------:R-:W-:Y:S05]  /*4410*/  @P5 BRA `(.L_x_152) ;  /* 0x00000000000c5947 */ /* 0x000fea0003800000 */
[----:B------:R-:W1:Y:S02]  /*4420*/  LDG.E.U8 R164, desc[UR36][R2.64+0x70] ;  /* 0x0000702402a47981 */ /* 0x000e64000c1e1100 */
[----:B-1----:R-:W-:-:S05]  /*4430*/  PRMT R11, R164, 0x8880, RZ ;  /* 0x00008880a40b7816 */ /* 0x002fca00000000ff */
[----:B------:R-:W-:-:S07]  /*4440*/  IMAD R10, R11, R152, RZ ;  /* 0x000000980b0a7224 */ /* 0x000fce00078e02ff */
.L_x_152:
[----:B------:R-:W-:Y:S05]  /*4450*/  BSYNC B1 ;  /* 0x0000000000017941 */ /* 0x000fea0003800000 */
.L_x_151:
[----:B-1----:R-:W-:Y:S01]  /*4460*/  @!P5 IMAD R11, R80, R153, R10 ;  /* 0x00000099500bd224 */ /* 0x002fe200078e020a */
[----:B------:R-:W-:Y:S04]  /*4470*/  BSSY B1, `(.L_x_153) ;  /* 0x0000006000017945 */ /* 0x000fe80003800000 */
[----:B------:R1:W-:Y:S01]  /*4480*/  @!P5 STG.E.U8 desc[UR36][R4.64+0x70], R11 ;  /* 0x0000700b0400d986 */ /* 0x0003e2000c101124 */
[----:B------:R-:W-:Y:S05]  /*4490*/  @P2 BRA `(.L_x_154) ;  /* 0x00000000000c2947 */ /* 0x000fea0003800000 */
[----:B------:R-:W1:Y:S02]  /*44a0*/  LDG.E.U8 R164, desc[UR36][R2.64+0x71] ;  /* 0x0000712402a47981 */ /* 0x000e64000c1e1100 */
[----:B-1----:R-:W-:-:S05]  /*44b0*/  PRMT R11, R164, 0x8880, RZ ;  /* 0x00008880a40b7816 */ /* 0x002fca00000000ff */
[----:B------:R-:W-:-:S07]  /*44c0*/  IMAD R10, R11, R152, RZ ;  /* 0x000000980b0a7224 */ /* 0x000fce00078e02ff */
.L_x_154:
[----:B------:R-:W-:Y:S05]  /*44d0*/  BSYNC B1 ;  /* 0x0000000000017941 */ /* 0x000fea0003800000 */
.L_x_153:
        /* <DEDUP_REMOVED lines=11> */
.L_x_156:
[----:B------:R-:W-:Y:S05]  /*4590*/  BSYNC B1 ;  /* 0x0000000000017941 */ /* 0x000fea0003800000 */
.L_x_155:
[----:B-1----:R-:W-:Y:S01]  /*45a0*/  @!P4 IMAD R11, R82, R153, R10 ;  /* 0x00000099520bc224 */ /* 0x002fe200078e020a */
[----:B------:R-:W-:Y:S04]  /*45b0*/  BSSY B1, `(.L_x_157) ;  /* 0x0000006000017945 */ /* 0x000fe80003800000 */
[----:B------:R1:W-:Y:S01]  /*45c0*/  @!P4 STG.E.U8 desc[UR36][R6.64+0x70], R11 ;  /* 0x0000700b0600c986 */ /* 0x0003e2000c101124 */
[----:B------:R-:W-:Y:S05]  /*45d0*/  @P3 BRA `(.L_x_158) ;  /* 0x00000000000c3947 */ /* 0x000fea0003800000 */
[----:B------:R-:W1:Y:S02]  /*45e0*/  LDG.E.U8 R164, desc[UR36][R8.64+0x71] ;  /* 0x0000712408a47981 */ /* 0x000e64000c1e1100 */
[----:B-1----:R-:W-:-:S05]  /*45f0*/  PRMT R11, R164, 0x8880, RZ ;  /* 0x00008880a40b7816 */ /* 0x002fca00000000ff */
[----:B------:R-:W-:-:S07]  /*4600*/  IMAD R10, R11, R152, RZ ;  /* 0x000000980b0a7224 */ /* 0x000fce00078e02ff */
.L_x_158:
[----:B------:R-:W-:Y:S05]  /*4610*/  BSYNC B1 ;  /* 0x0000000000017941 */ /* 0x000fea0003800000 */
.L_x_157:
[----:B------:R-:W-:Y:S01]  /*4620*/  @!P3 IMAD R83, R83, R153, R10 ;  /* 0x000000995353b224 */ /* 0x000fe200078e020a */
[----:B------:R-:W-:Y:S04]  /*4630*/  BSSY B1, `(.L_x_159) ;  /* 0x0000006000017945 */ /* 0x000fe80003800000 */
[----:B------:R0:W-:Y:S01]  /*4640*/  @!P3 STG.E.U8 desc[UR36][R6.64+0x71], R83 ;  /* 0x000071530600b986 */ /* 0x0001e2000c101124 */
[----:B------:R-:W-:Y:S05]  /*4650*/  @P5 BRA `(.L_x_160) ;  /* 0x00000000000c5947 */ /* 0x000fea0003800000 */
[----:B------:R-:W1:Y:S02]  /*4660*/  LDG.E.U8 R164, desc[UR36][R2.64+0x78] ;  /* 0x0000782402a47981 */ /* 0x000e64000c1e1100 */
[----:B-1----:R-:W-:-:S05]  /*4670*/  PRMT R11, R164, 0x8880, RZ ;  /* 0x00008880a40b7816 */ /* 0x002fca00000000ff */
[----:B------:R-:W-:-:S07]  /*4680*/  IMAD R10, R11, R152, RZ ;  /* 0x000000980b0a7224 */ /* 0x000fce00078e02ff */
.L_x_160:
[----:B------:R-:W-:Y:S05]  /*4690*/  BSYNC B1 ;  /* 0x0000000000017941 */ /* 0x000fea0003800000 */
.L_x_159:
[----:B-1----:R-:W-:Y:S01]  /*46a0*/  @!P5 IMAD R11, R84, R153, R10 ;  /* 0x00000099540bd224 */ /* 0x002fe200078e020a */
[----:B------:R-:W-:Y:S04]  /*46b0*/  BSSY B1, `(.L_x_161) ;  /* 0x0000006000017945 */ /* 0x000fe80003800000 */
[----:B------:R1:W-:Y:S01]  /*46c0*/  @!P5 STG.E.U8 desc[UR36][R4.64+0x78], R11 ;  /* 0x0000780b0400d986 */ /* 0x0003e2000c101124 */
[----:B------:R-:W-:Y:S05]  /*46d0*/  @P2 BRA `(.L_x_162) ;  /* 0x00000000000c2947 */ /* 0x000fea0003800000 */
[----:B------:R-:W1:Y:S02]  /*46e0*/  LDG.E.U8 R164, desc[UR36][R2.64+0x79] ;  /* 0x0000792402a47981 */ /* 0x000e64000c1e1100 */
[----:B-1----:R-:W-:-:S05]  /*46f0*/  PRMT R11, R164, 0x8880, RZ ;  /* 0x00008880a40b7816 */ /* 0x002fca00000000ff */
[----:B------:R-:W-:-:S07]  /*4700*/  IMAD R10, R11, R152, RZ ;  /* 0x000000980b0a7224 */ /* 0x000fce00078e02ff */
.L_x_162:
[----:B------:R-:W-:Y:S05]  /*4710*/  BSYNC B1 ;  /* 0x0000000000017941 */ /* 0x000fea0003800000 */
.L_x_161:
        /* <DEDUP_REMOVED lines=11> */
.L_x_164:
[----:B------:R-:W-:Y:S05]  /*47d0*/  BSYNC B1 ;  /* 0x0000000000017941 */ /* 0x000fea0003800000 */
.L_x_163:
[----:B-1----:R-:W-:Y:S01]  /*47e0*/  @!P4 IMAD R11, R86, R153, R10 ;  /* 0x00000099560bc224 */ /* 0x002fe200078e020a */
[----:B------:R-:W-:Y:S04]  /*47f0*/  BSSY B1, `(.L_x_165) ;  /* 0x0000006000017945 */ /* 0x000fe80003800000 */
[----:B------:R1:W-:Y:S01]  /*4800*/  @!P4 STG.E.U8 desc[UR36][R6.64+0x78], R11 ;  /* 0x0000780b0600c986 */ /* 0x0003e2000c101124 */
[----:B------:R-:W-:Y:S05]  /*4810*/  @P3 BRA `(.L_x_166) ;  /* 0x00000000000c3947 */ /* 0x000fea0003800000 */
[----:B------:R-:W1:Y:S02]  /*4820*/  LDG.E.U8 R164, desc[UR36][R8.64+0x79] ;  /* 0x0000792408a47981 */ /* 0x000e64000c1e1100 */
[----:B-1----:R-:W-:-:S05]  /*4830*/  PRMT R11, R164, 0x8880, RZ ;  /* 0x00008880a40b7816 */ /* 0x002fca00000000ff */
[----:B------:R-:W-:-:S07]  /*4840*/  IMAD R10, R11, R152, RZ ;  /* 0x000000980b0a7224 */ /* 0x000fce00078e02ff */
.L_x_166:
[----:B------:R-:W-:Y:S05]  /*4850*/  BSYNC B1 ;  /* 0x0000000000017941 */ /* 0x000fea0003800000 */
.L_x_165:
[----:B------:R-:W-:Y:S01]  /*4860*/  @!P3 IMAD R87, R87, R153, R10 ;  /* 0x000000995757b224 */ /* 0x000fe200078e020a */
[----:B------:R-:W-:Y:S04]  /*4870*/  BSSY B1, `(.L_x_167) ;  /* 0x0000006000017945 */ /* 0x000fe80003800000 */
[----:B------:R0:W-:Y:S01]  /*4880*/  @!P3 STG.E.U8 desc[UR36][R6.64+0x79], R87 ;  /* 0x000079570600b986 */ /* 0x0001e2000c101124 */
[----:B------:R-:W-:Y:S05]  /*4890*/  @P5 BRA `(.L_x_168) ;  /* 0x00000000000c5947 */ /* 0x000fea0003800000 */
[----:B------:R-:W1:Y:S02]  /*48a0*/  LDG.E.U8 R164, desc[UR36][R2.64+0x80] ;  /* 0x0000802402a47981 */ /* 0x000e64000c1e1100 */
[----:B-1----:R-:W-:-:S05]  /*48b0*/  PRMT R11, R164, 0x8880, RZ ;  /* 0x00008880a40b7816 */ /* 0x002fca00000000ff */
[----:B------:R-:W-:-:S07]  /*48c0*/  IMAD R10, R11, R152, RZ ;  /* 0x000000980b0a7224 */ /* 0x000fce00078e02ff */
.L_x_168:
[----:B------:R-:W-:Y:S05]  /*48d0*/  BSYNC B1 ;  /* 0x0000000000017941 */ /* 0x000fea0003800000 */
.L_x_167:
[----:B-1----:R-:W-:Y:S01]  /*48e0*/  @!P5 IMAD R11, R88, R153, R10 ;  /* 0x00000099580bd224 */ /* 0x002fe200078e020a */
[----:B------:R-:W-:Y:S04]  /*48f0*/  BSSY B1, `(.L_x_169) ;  /* 0x0000006000017945 */ /* 0x000fe80003800000 */
[----:B------:R1:W-:Y:S01]  /*4900*/  @!P5 STG.E.U8 desc[UR36][R4.64+0x80], R11 ;  /* 0x0000800b0400d986 */ /* 0x0003e2000c101124 */
[----:B------:R-:W-:Y:S05]  /*4910*/  @P2 BRA `(.L_x_170) ;  /* 0x00000000000c2947 */ /* 0x000fea0003800000 */
[----:B------:R-:W1:Y:S02]  /*4920*/  LDG.E.U8 R164, desc[UR36][R2.64+0x81] ;  /* 0x0000812402a47981 */ /* 0x000e64000c1e1100 */
[----:B-1----:R-:W-:-:S05]  /*4930*/  PRMT R11, R164, 0x8880, RZ ;  /* 0x00008880a40b7816 */ /* 0x002fca00000000ff */
[----:B------:R-:W-:-:S07]  /*4940*/  IMAD R10, R11, R152, RZ ;  /* 0x000000980b0a7224 */ /* 0x000fce00078e02ff */
.L_x_170:
[----:B------:R-:W-:Y:S05]  /*4950*/  BSYNC B1 ;  /* 0x0000000000017941 */ /* 0x000fea0003800000 */
.L_x_169:
        /* <DEDUP_REMOVED lines=11> */
.L_x_172:
[----:B------:R-:W-:Y:S05]  /*4a10*/  BSYNC B1 ;  /* 0x0000000000017941 */ /* 0x000fea0003800000 */
.L_x_171:
[----:B-1----:R-:W-:Y:S01]  /*4a20*/  @!P4 IMAD R11, R90, R153, R10 ;  /* 0x000000995a0bc224 */ /* 0x002fe200078e020a */
[----:B------:R-:W-:Y:S04]  /*4a30*/  BSSY B1, `(.L_x_173) ;  /* 0x0000006000017945 */ /* 0x000fe80003800000 */
[----:B------:R1:W-:Y:S01]  /*4a40*/  @!P4 STG.E.U8 desc[UR36][R6.64+0x80], R11 ;  /* 0x0000800b0600c986 */ /* 0x0003e2000c101124 */
[----:B------:R-:W-:Y:S05]  /*4a50*/  @P3 BRA `(.L_x_174) ;  /* 0x00000000000c3947 */ /* 0x000fea0003800000 */
[----:B------:R-:W1:Y:S02]  /*4a60*/  LDG.E.U8 R164, desc[UR36][R8.64+0x81] ;  /* 0x0000812408a47981 */ /* 0x000e64000c1e1100 */
[----:B-1----:R-:W-:-:S05]  /*4a70*/  PRMT R11, R164, 0x8880, RZ ;  /* 0x00008880a40b7816 */ /* 0x002fca00000000ff */
[----:B------:R-:W-:-:S07]  /*4a80*/  IMAD R10, R11, R152, RZ ;  /* 0x000000980b0a7224 */ /* 0x000fce00078e02ff */
.L_x_174:
[----:B------:R-:W-:Y:S05]  /*4a90*/  BSYNC B1 ;  /* 0x0000000000017941 */ /* 0x000fea0003800000 */
.L_x_173:
[----:B------:R-:W-:Y:S01]  /*4aa0*/  @!P3 IMAD R91, R91, R153, R10 ;  /* 0x000000995b5bb224 */ /* 0x000fe200078e020a */
[----:B------:R-:W-:Y:S04]  /*4ab0*/  BSSY B1, `(.L_x_175) ;  /* 0x0000006000017945 */ /* 0x000fe80003800000 */
[----:B------:R0:W-:Y:S01]  /*4ac0*/  @!P3 STG.E.U8 desc[UR36][R6.64+0x81], R91 ;  /* 0x0000815b0600b986 */ /* 0x0001e2000c101124 */
[----:B------:R-:W-:Y:S05]  /*4ad0*/  @P5 BRA `(.L_x_176) ;  /* 0x00000000000c5947 */ /* 0x000fea0003800000 */
[----:B------:R-:W1:Y:S02]  /*4ae0*/  LDG.E.U8 R164, desc[UR36][R2.64+0x88] ;  /* 0x0000882402a47981 */ /* 0x000e64000c1e1100 */
[----:B-1----:R-:W-:-:S05]  /*4af0*/  PRMT R11, R164, 0x8880, RZ ;  /* 0x00008880a40b7816 */ /* 0x002fca00000000ff */
[----:B------:R-:W-:-:S07]  /*4b00*/  IMAD R10, R11, R152, RZ ;  /* 0x000000980b0a7224 */ /* 0x000fce00078e02ff */
.L_x_176:
[----:B------:R-:W-:Y:S05]  /*4b10*/  BSYNC B1 ;  /* 0x0000000000017941 */ /* 0x000fea0003800000 */
.L_x_175:
[----:B-1----:R-:W-:Y:S01]  /*4b20*/  @!P5 IMAD R11, R92, R153, R10 ;  /* 0x000000995c0bd224 */ /* 0x002fe200078e020a */
[----:B------:R-:W-:Y:S04]  /*4b30*/  BSSY B1, `(.L_x_177) ;  /* 0x0000006000017945 */ /* 0x000fe80003800000 */
[----:B------:R1:W-:Y:S01]  /*4b40*/  @!P5 STG.E.U8 desc[UR36][R4.64+0x88], R11 ;  /* 0x0000880b0400d986 */ /* 0x0003e2000c101124 */
[----:B------:R-:W-:Y:S05]  /*4b50*/  @P2 BRA `(.L_x_178) ;  /* 0x00000000000c2947 */ /* 0x000fea0003800000 */
[----:B------:R-:W1:Y:S02]  /*4b60*/  LDG.E.U8 R164, desc[UR36][R2.64+0x89] ;  /* 0x0000892402a47981 */ /* 0x000e64000c1e1100 */
[----:B-1----:R-:W-:-:S05]  /*4b70*/  PRMT R11, R164, 0x8880, RZ ;  /* 0x00008880a40b7816 */ /* 0x002fca00000000ff */
[----:B------:R-:W-:-:S07]  /*4b80*/  IMAD R10, R11, R152, RZ ;  /* 0x000000980b0a7224 */ /* 0x000fce00078e02ff */
.L_x_178:
[----:B------:R-:W-:Y:S05]  /*4b90*/  BSYNC B1 ;  /* 0x0000000000017941 */ /* 0x000fea0003800000 */
.L_x_177:
        /* <DEDUP_REMOVED lines=11> */
.L_x_180:
[----:B------:R-:W-:Y:S05]  /*4c50*/  BSYNC B1 ;  /* 0x0000000000017941 */ /* 0x000fea0003800000 */
.L_x_179:
[----:B-1----:R-:W-:Y:S01]  /*4c60*/  @!P4 IMAD R11, R94, R153, R10 ;  /* 0x000000995e0bc224 */ /* 0x002fe200078e020a */
[----:B------:R-:W-:Y:S04]  /*4c70*/  BSSY B1, `(.L_x_181) ;  /* 0x0000006000017945 */ /* 0x000fe80003800000 */
[----:B------:R1:W-:Y:S01]  /*4c80*/  @!P4 STG.E.U8 desc[UR36][R6.64+0x88], R11 ;  /* 0x0000880b0600c986 */ /* 0x0003e2000c101124 */
[----:B------:R-:W-:Y:S05]  /*4c90*/  @P3 BRA `(.L_x_182) ;  /* 0x00000000000c3947 */ /* 0x000fea0003800000 */
[----:B------:R-:W1:Y:S02]  /*4ca0*/  LDG.E.U8 R164, desc[UR36][R8.64+0x89] ;  /* 0x0000892408a47981 */ /* 0x000e64000c1e1100 */
[----:B-1----:R-:W-:-:S05]  /*4cb0*/  PRMT R11, R164, 0x8880, RZ ;  /* 0x00008880a40b7816 */ /* 0x002fca00000000ff */
[----:B------:R-:W-:-:S07]  /*4cc0*/  IMAD R10, R11, R152, RZ ;  /* 0x000000980b0a7224 */ /* 0x000fce00078e02ff */
.L_x_182:
[----:B------:R-:W-:Y:S05]  /*4cd0*/  BSYNC B1 ;  /* 0x0000000000017941 */ /* 0x000fea0003800000 */
.L_x_181:
[----:B------:R-:W-:Y:S01]  /*4ce0*/  @!P3 IMAD R95, R95, R153, R10 ;  /* 0x000000995f5fb224 */ /* 0x000fe200078e020a */
[----:B------:R-:W-:Y:S04]  /*4cf0*/  BSSY B1, `(.L_x_183) ;  /* 0x0000006000017945 */ /* 0x000fe80003800000 */
[----:B------:R0:W-:Y:S01]  /*4d00*/  @!P3 STG.E.U8 desc[UR36][R6.64+0x89], R95 ;  /* 0x0000895f0600b986 */ /* 0x0001e2000c101124 */
[----:B------:R-:W-:Y:S05]  /*4d10*/  @P5 BRA `(.L_x_184) ;  /* 0x00000000000c5947 */ /* 0x000fea0003800000 */
[----:B------:R-:W1:Y:S02]  /*4d20*/  LDG.E.U8 R164, desc[UR36][R2.64+0x90] ;  /* 0x0000902402a47981 */ /* 0x000e64000c1e1100 */
[----:B-1----:R-:W-:-:S05]  /*4d30*/  PRMT R11, R164, 0x8880, RZ ;  /* 0x00008880a40b7816 */ /* 0x002fca00000000ff */
[----:B------:R-:W-:-:S07]  /*4d40*/  IMAD R10, R11, R152, RZ ;  /* 0x000000980b0a7224 */ /* 0x000fce00078e02ff */
.L_x_184:
[----:B------:R-:W-:Y:S05]  /*4d50*/  BSYNC B1 ;  /* 0x0000000000017941 */ /* 0x000fea0003800000 */
.L_x_183:
[----:B-1----:R-:W-:Y:S01]  /*4d60*/  @!P5 IMAD R11, R96, R153, R10 ;  /* 0x00000099600bd224 */ /* 0x002fe200078e020a */
[----:B------:R-:W-:Y:S04]  /*4d70*/  BSSY B1, `(.L_x_185) ;  /* 0x0000006000017945 */ /* 0x000fe80003800000 */
[----:B------:R1:W-:Y:S01]  /*4d80*/  @!P5 STG.E.U8 desc[UR36][R4.64+0x90], R11 ;  /* 0x0000900b0400d986 */ /* 0x0003e2000c101124 */
[----:B------:R-:W-:Y:S05]  /*4d90*/  @P2 BRA `(.L_x_186) ;  /* 0x00000000000c2947 */ /* 0x000fea0003800000 */
[----:B------:R-:W1:Y:S02]  /*4da0*/  LDG.E.U8 R164, desc[UR36][R2.64+0x91] ;  /* 0x0000912402a47981 */ /* 0x000e64000c1e1100 */
[----:B-1----:R-:W-:-:S05]  /*4db0*/  PRMT R11, R164, 0x8880, RZ ;  /* 0x00008880a40b7816 */ /* 0x002fca00000000ff */
[----:B------:R-:W-:-:S07]  /*4dc0*/  IMAD R10, R11, R152, RZ ;  /* 0x000000980b0a7224 */ /* 0x000fce00078e02ff */
.L_x_186:
[----:B------:R-:W-:Y:S05]  /*4dd0*/  BSYNC B1 ;  /* 0x0000000000017941 */ /* 0x000fea0003800000 */
.L_x_185:
        /* <DEDUP_REMOVED lines=11> */
.L_x_188:
[----:B------:R-:W-:Y:S05]  /*4e90*/  BSYNC B1 ;  /* 0x0000000000017941 */ /* 0x000fea0003800000 */
.L_x_187:
[----:B-1----:R-:W-:Y:S01]  /*4ea0*/  @!P4 IMAD R11, R98, R153, R10 ;  /* 0x00000099620bc224 */ /* 0x002fe200078e020a */
[----:B------:R-:W-:Y:S04]  /*4eb0*/  BSSY B1, `(.L_x_189) ;  /* 0x0000006000017945 */ /* 0x000fe80003800000 */
[----:B------:R1:W-:Y:S01]  /*4ec0*/  @!P4 STG.E.U8 desc[UR36][R6.64+0x90], R11 ;  /* 0x0000900b0600c986 */ /* 0x0003e2000c101124 */
[----:B------:R-:W-:Y:S05]  /*4ed0*/  @P3 BRA `(.L_x_190) ;  /* 0x00000000000c3947 */ /* 0x000fea0003800000 */
[----:B------:R-:W1:Y:S02]  /*4ee0*/  LDG.E.U8 R164, desc[UR36][R8.64+0x91] ;  /* 0x0000912408a47981 */ /* 0x000e64000c1e1100 */
[----:B-1----:R-:W-:-:S05]  /*4ef0*/  PRMT R11, R164, 0x8880, RZ ;  /* 0x00008880a40b7816 */ /* 0x002fca00000000ff */
[----:B------:R-:W-:-:S07]  /*4f00*/  IMAD R10, R11, R152, RZ ;  /* 0x000000980b0a7224 */ /* 0x000fce00078e02ff */
.L_x_190:
[----:B------:R-:W-:Y:S05]  /*4f10*/  BSYNC B1 ;  /* 0x0000000000017941 */ /* 0x000fea0003800000 */
.L_x_189:
[----:B------:R-:W-:Y:S01]  /*4f20*/  @!P3 IMAD R99, R99, R153, R10 ;  /* 0x000000996363b224 */ /* 0x000fe200078e020a */
[----:B------:R-:W-:Y:S04]  /*4f30*/  BSSY B1, `(.L_x_191) ;  /* 0x0000006000017945 */ /* 0x000fe80003800000 */
[----:B------:R0:W-:Y:S01]  /*4f40*/  @!P3 STG.E.U8 desc[UR36][R6.64+0x91], R99 ;  /* 0x000091630600b986 */ /* 0x0001e2000c101124 */
[----:B------:R-:W-:Y:S05]  /*4f50*/  @P5 BRA `(.L_x_192) ;  /* 0x00000000000c5947 */ /* 0x000fea0003800000 */
[----:B------:R-:W1:Y:S02]  /*4f60*/  LDG.E.U8 R164, desc[UR36][R2.64+0x98] ;  /* 0x0000982402a47981 */ /* 0x000e64000c1e1100 */
[----:B-1----:R-:W-:-:S05]  /*4f70*/  PRMT R11, R164, 0x8880, RZ ;  /* 0x00008880a40b7816 */ /* 0x002fca00000000ff */
[----:B------:R-:W-:-:S07]  /*4f80*/  IMAD R10, R11, R152, RZ ;  /* 0x000000980b0a7224 */ /* 0x000fce00078e02ff */
.L_x_192:
[----:B------:R-:W-:Y:S05]  /*4f90*/  BSYNC B1 ;  /* 0x0000000000017941 */ /* 0x000fea0003800000 */
.L_x_191:
[----:B-1----:R-:W-:Y:S01]  /*4fa0*/  @!P5 IMAD R11, R100, R153, R10 ;  /* 0x00000099640bd224 */ /* 0x002fe200078e020a */
[----:B------:R-:W-:Y:S04]  /*4fb0*/  BSSY B1, `(.L_x_193) ;  /* 0x0000006000017945 */ /* 0x000fe80003800000 */
[----:B------:R1:W-:Y:S01]  /*4fc0*/  @!P5 STG.E.U8 desc[UR36][R4.64+0x98], R11 ;  /* 0x0000980b0400d986 */ /* 0x0003e2000c101124 */
[----:B------:R-:W-:Y:S05]  /*4fd0*/  @P2 BRA `(.L_x_194) ;  /* 0x00000000000c2947 */ /* 0x000fea0003800000 */
[----:B------:R-:W1:Y:S02]  /*4fe0*/  LDG.E.U8 R164, desc[UR36][R2.64+0x99] ;  /* 0x0000992402a47981 */ /* 0x000e64000c1e1100 */
[----:B-1----:R-:W-:-:S05]  /*4ff0*/  PRMT R11, R164, 0x8880, RZ ;  /* 0x00008880a40b7816 */ /* 0x002fca00000000ff */
[----:B------:R-:W-:-:S07]  /*5000*/  IMAD R10, R11, R152, RZ ;  /* 0x000000980b0a7224 */ /* 0x000fce00078e02ff */
.L_x_194:
[----:B------:R-:W-:Y:S05]  /*5010*/  BSYNC B1 ;  /* 0x0000000000017941 */ /* 0x000fea0003800000 */
.L_x_193:
        /* <DEDUP_REMOVED lines=11> */
.L_x_196:
[----:B------:R-:W-:Y:S05]  /*50d0*/  BSYNC B1 ;  /* 0x0000000000017941 */ /* 0x000fea0003800000 */
.L_x_195:
[----:B-1----:R-:W-:Y:S01]  /*50e0*/  @!P4 IMAD R11, R102, R153, R10 ;  /* 0x00000099660bc224 */ /* 0x002fe200078e020a */
[----:B------:R-:W-:Y:S04]  /*50f0*/  BSSY B1, `(.L_x_197) ;  /* 0x0000006000017945 */ /* 0x000fe80003800000 */
[----:B------:R1:W-:Y:S01]  /*5100*/  @!P4 STG.E.U8 desc[UR36][R6.64+0x98], R11 ;  /* 0x0000980b0600c986 */ /* 0x0003e2000c101124 */
[----:B------:R-:W-:Y:S05]  /*5110*/  @P3 BRA `(.L_x_198) ;  /* 0x00000000000c3947 */ /* 0x000fea0003800000 */
[----:B------:R-:W1:Y:S02]  /*5120*/  LDG.E.U8 R164, desc[UR36][R8.64+0x99] ;  /* 0x0000992408a47981 */ /* 0x000e64000c1e1100 */
[----:B-1----:R-:W-:-:S05]  /*5130*/  PRMT R11, R164, 0x8880, RZ ;  /* 0x00008880a40b7816 */ /* 0x002fca00000000ff */
[----:B------:R-:W-:-:S07]  /*5140*/  IMAD R10, R11, R152, RZ ;  /* 0x000000980b0a7224 */ /* 0x000fce00078e02ff */
.L_x_198:
[----:B------:R-:W-:Y:S05]  /*5150*/  BSYNC B1 ;  /* 0x0000000000017941 */ /* 0x000fea0003800000 */
.L_x_197:
[----:B------:R-:W-:Y:S01]  /*5160*/  @!P3 IMAD R103, R103, R153, R10 ;  /* 0x000000996767b224 */ /* 0x000fe200078e020a */
[----:B------:R-:W-:Y:S04]  /*5170*/  BSSY B1, `(.L_x_199) ;  /* 0x0000006000017945 */ /* 0x000fe80003800000 */
[----:B------:R0:W-:Y:S01]  /*5180*/  @!P3 STG.E.U8 desc[UR36][R6.64+0x99], R103 ;  /* 0x000099670600b986 */ /* 0x0001e2000c101124 */
[----:B------:R-:W-:Y:S05]  /*5190*/  @P5 BRA `(.L_x_200) ;  /* 0x00000000000c5947 */ /* 0x000fea0003800000 */
[----:B------:R-:W1:Y:S02]  /*51a0*/  LDG.E.U8 R164, desc[UR36][R2.64+0xa0] ;  /* 0x0000a02402a47981 */ /* 0x000e64000c1e1100 */
[----:B-1----:R-:W-:-:S05]  /*51b0*/  PRMT R11, R164, 0x8880, RZ ;  /* 0x00008880a40b7816 */ /* 0x002fca00000000ff */
[----:B------:R-:W-:-:S07]  /*51c0*/  IMAD R10, R11, R152, RZ ;  /* 0x000000980b0a7224 */ /* 0x000fce00078e02ff */
.L_x_200:
[----:B------:R-:W-:Y:S05]  /*51d0*/  BSYNC B1 ;  /* 0x0000000000017941 */ /* 0x000fea0003800000 */
.L_x_199:
[----:B-1----:R-:W-:Y:S01]  /*51e0*/  @!P5 IMAD R11, R104, R153, R10 ;  /* 0x00000099680bd224 */ /* 0x002fe200078e020a */
[----:B------:R-:W-:Y:S04]  /*51f0*/  BSSY B1, `(.L_x_201) ;  /* 0x0000006000017945 */ /* 0x000fe80003800000 */
[----:B------:R1:W-:Y:S01]  /*5200*/  @!P5 STG.E.U8 desc[UR36][R4.64+0xa0], R11 ;  /* 0x0000a00b0400d986 */ /* 0x0003e2000c101124 */
[----:B------:R-:W-:Y:S05]  /*5210*/  @P2 BRA `(.L_x_202) ;  /* 0x00000000000c2947 */ /* 0x000fea0003800000 */
[----:B------:R-:W1:Y:S02]  /*5220*/  LDG.E.U8 R164, desc[UR36][R2.64+0xa1] ;  /* 0x0000a12402a47981 */ /* 0x000e64000c1e1100 */
[----:B-1----:R-:W-:-:S05]  /*5230*/  PRMT R11, R164, 0x8880, RZ ;  /* 0x00008880a40b7816 */ /* 0x002fca00000000ff */
[----:B------:R-:W-:-:S07]  /*5240*/  IMAD R10, R11, R152, RZ ;  /* 0x000000980b0a7224 */ /* 0x000fce00078e02ff */
.L_x_202:
[----:B------:R-:W-:Y:S05]  /*5250*/  BSYNC B1 ;  /* 0x0000000000017941 */ /* 0x000fea0003800000 */
.L_x_201:
        /* <DEDUP_REMOVED lines=11> */
.L_x_204:
[----:B------:R-:W-:Y:S05]  /*5310*/  BSYNC B1 ;  /* 0x0000000000017941 */ /* 0x000fea0003800000 */
.L_x_203:
[----:B-1----:R-:W-:Y:S01]  /*5320*/  @!P4 IMAD R11, R106, R153, R10 ;  /* 0x000000996a0bc224 */ /* 0x002fe200078e020a */
[----:B------:R-:W-:Y:S04]  /*5330*/  BSSY B1, `(.L_x_205) ;  /* 0x0000006000017945 */ /* 0x000fe80003800000 */
[----:B------:R1:W-:Y:S01]  /*5340*/  @!P4 STG.E.U8 desc[UR36][R6.64+0xa0], R11 ;  /* 0x0000a00b0600c986 */ /* 0x0003e2000c101124 */
[----:B------:R-:W-:Y:S05]  /*5350*/  @P3 BRA `(.L_x_206) ;  /* 0x00000000000c3947 */ /* 0x000fea0003800000 */
[----:B------:R-:W1:Y:S02]  /*5360*/  LDG.E.U8 R164, desc[UR36][R8.64+0xa1] ;  /* 0x0000a12408a47981 */ /* 0x000e64000c1e1100 */
[----:B-1----:R-:W-:-:S05]  /*5370*/  PRMT R11, R164, 0x8880, RZ ;  /* 0x00008880a40b7816 */ /* 0x002fca00000000ff */
[----:B------:R-:W-:-:S07]  /*5380*/  IMAD R10, R11, R152, RZ ;  /* 0x000000980b0a7224 */ /* 0x000fce00078e02ff */
.L_x_206:
[----:B------:R-:W-:Y:S05]  /*5390*/  BSYNC B1 ;  /* 0x0000000000017941 */ /* 0x000fea0003800000 */
.L_x_205:
[----:B------:R-:W-:Y:S01]  /*53a0*/  @!P3 IMAD R107, R107, R153, R10 ;  /* 0x000000996b6bb224 */ /* 0x000fe200078e020a */
[----:B------:R-:W-:Y:S04]  /*53b0*/  BSSY B1, `(.L_x_207) ;  /* 0x0000006000017945 */ /* 0x000fe80003800000 */
[----:B------:R0:W-:Y:S01]  /*53c0*/  @!P3 STG.E.U8 desc[UR36][R6.64+0xa1], R107 ;  /* 0x0000a16b0600b986 */ /* 0x0001e2000c101124 */
[----:B------:R-:W-:Y:S05]  /*53d0*/  @P5 BRA `(.L_x_208) ;  /* 0x00000000000c5947 */ /* 0x000fea0003800000 */
[----:B------:R-:W1:Y:S02]  /*53e0*/  LDG.E.U8 R164, desc[UR36][R2.64+0xa8] ;  /* 0x0000a82402a47981 */ /* 0x000e64000c1e1100 */
[----:B-1----:R-:W-:-:S05]  /*53f0*/  PRMT R11, R164, 0x8880, RZ ;  /* 0x00008880a40b7816 */ /* 0x002fca00000000ff */
[----:B------:R-:W-:-:S07]  /*5400*/  IMAD R10, R11, R152, RZ ;  /* 0x000000980b0a7224 */ /* 0x000fce00078e02ff */
.L_x_208:
[----:B------:R-:W-:Y:S05]  /*5410*/  BSYNC B1 ;  /* 0x0000000000017941 */ /* 0x000fea0003800000 */
.L_x_207:
[----:B-1----:R-:W-:Y:S01]  /*5420*/  @!P5 IMAD R11, R108, R153, R10 ;  /* 0x000000996c0bd224 */ /* 0x002fe200078e020a */
[----:B------:R-:W-:Y:S04]  /*5430*/  BSSY B1, `(.L_x_209) ;  /* 0x0000006000017945 */ /* 0x000fe80003800000 */
[----:B------:R1:W-:Y:S01]  /*5440*/  @!P5 STG.E.U8 desc[UR36][R4.64+0xa8], R11 ;  /* 0x0000a80b0400d986 */ /* 0x0003e2000c101124 */
[----:B------:R-:W-:Y:S05]  /*5450*/  @P2 BRA `(.L_x_210) ;  /* 0x00000000000c2947 */ /* 0x000fea0003800000 */
[----:B------:R-:W1:Y:S02]  /*5460*/  LDG.E.U8 R164, desc[UR36][R2.64+0xa9] ;  /* 0x0000a92402a47981 */ /* 0x000e64000c1e1100 */
[----:B-1----:R-:W-:-:S05]  /*5470*/  PRMT R11, R164, 0x8880, RZ ;  /* 0x00008880a40b7816 */ /* 0x002fca00000000ff */
[----:B------:R-:W-:-:S07]  /*5480*/  IMAD R10, R11, R152, RZ ;  /* 0x000000980b0a7224 */ /* 0x000fce00078e02ff */
.L_x_210:
[----:B------:R-:W-:Y:S05]  /*5490*/  BSYNC B1 ;  /* 0x0000000000017941 */ /* 0x000fea0003800000 */
.L_x_209:
        /* <DEDUP_REMOVED lines=11> */
.L_x_212:
[----:B------:R-:W-:Y:S05]  /*5550*/  BSYNC B1 ;  /* 0x0000000000017941 */ /* 0x000fea0003800000 */
.L_x_211:
[----:B-1----:R-:W-:Y:S01]  /*5560*/  @!P4 IMAD R11, R110, R153, R10 ;  /* 0x000000996e0bc224 */ /* 0x002fe200078e020a */
[----:B------:R-:W-:Y:S04]  /*5570*/  BSSY B1, `(.L_x_213) ;  /* 0x0000006000017945 */ /* 0x000fe80003800000 */
[----:B------:R1:W-:Y:S01]  /*5580*/  @!P4 STG.E.U8 desc[UR36][R6.64+0xa8], R11 ;  /* 0x0000a80b0600c986 */ /* 0x0003e2000c101124 */
[----:B------:R-:W-:Y:S05]  /*5590*/  @P3 BRA `(.L_x_214) ;  /* 0x00000000000c3947 */ /* 0x000fea0003800000 */
[----:B------:R-:W1:Y:S02]  /*55a0*/  LDG.E.U8 R164, desc[UR36][R8.64+0xa9] ;  /* 0x0000a92408a47981 */ /* 0x000e64000c1e1100 */
[----:B-1----:R-:W-:-:S05]  /*55b0*/  PRMT R11, R164, 0x8880, RZ ;  /* 0x00008880a40b7816 */ /* 0x002fca00000000ff */
[----:B------:R-:W-:-:S07]  /*55c0*/  IMAD R10, R11, R152, RZ ;  /* 0x000000980b0a7224 */ /* 0x000fce00078e02ff */
.L_x_214:
[----:B------:R-:W-:Y:S05]  /*55d0*/  BSYNC B1 ;  /* 0x0000000000017941 */ /* 0x000fea0003800000 */
.L_x_213:
[----:B------:R-:W-:Y:S01]  /*55e0*/  @!P3 IMAD R111, R111, R153, R10 ;  /* 0x000000996f6fb224 */ /* 0x000fe200078e020a */
[----:B------:R-:W-:Y:S04]  /*55f0*/  BSSY B1, `(.L_x_215) ;  /* 0x0000006000017945 */ /* 0x000fe80003800000 */
[----:B------:R0:W-:Y:S01]  /*5600*/  @!P3 STG.E.U8 desc[UR36][R6.64+0xa9], R111 ;  /* 0x0000a96f0600b986 */ /* 0x0001e2000c101124 */
[----:B------:R-:W-:Y:S05]  /*5610*/  @P5 BRA `(.L_x_216) ;  /* 0x00000000000c5947 */ /* 0x000fea0003800000 */
[----:B------:R-:W1:Y:S02]  /*5620*/  LDG.E.U8 R164, desc[UR36][R2.64+0xb0] ;  /* 0x0000b02402a47981 */ /* 0x000e64000c1e1100 */
[----:B-1----:R-:W-:-:S05]  /*5630*/  PRMT R11, R164, 0x8880, RZ ;  /* 0x00008880a40b7816 */ /* 0x002fca00000000ff */
[----:B------:R-:W-:-:S07]  /*5640*/  IMAD R10, R11, R152, RZ ;  /* 0x000000980b0a7224 */ /* 0x000fce00078e02ff */
.L_x_216:
[----:B------:R-:W-:Y:S05]  /*5650*/  BSYNC B1 ;  /* 0x0000000000017941 */ /* 0x000fea0003800000 */
.L_x_215:
[----:B-1----:R-:W-:Y:S01]  /*5660*/  @!P5 IMAD R11, R112, R153, R10 ;  /* 0x00000099700bd224 */ /* 0x002fe200078e020a */
[----:B------:R-:W-:Y:S04]  /*5670*/  BSSY B1, `(.L_x_217) ;  /* 0x0000006000017945 */ /* 0x000fe80003800000 */
[----:B------:R1:W-:Y:S01]  /*5680*/  @!P5 STG.E.U8 desc[UR36][R4.64+0xb0], R11 ;  /* 0x0000b00b0400d986 */ /* 0x0003e2000c101124 */
[----:B------:R-:W-:Y:S05]  /*5690*/  @P2 BRA `(.L_x_218) ;  /* 0x00000000000c2947 */ /* 0x000fea0003800000 */
[----:B------:R-:W1:Y:S02]  /*56a0*/  LDG.E.U8 R164, desc[UR36][R2.64+0xb1] ;  /* 0x0000b12402a47981 */ /* 0x000e64000c1e1100 */
[----:B-1----:R-:W-:-:S05]  /*56b0*/  PRMT R11, R164, 0x8880, RZ ;  /* 0x00008880a40b7816 */ /* 0x002fca00000000ff */
[----:B------:R-:W-:-:S07]  /*56c0*/  IMAD R10, R11, R152, RZ ;  /* 0x000000980b0a7224 */ /* 0x000fce00078e02ff */
.L_x_218:
[----:B------:R-:W-:Y:S05]  /*56d0*/  BSYNC B1 ;  /* 0x0000000000017941 */ /* 0x000fea0003800000 */
.L_x_217:
        /* <DEDUP_REMOVED lines=11> */
.L_x_220:
[----:B------:R-:W-:Y:S05]  /*5790*/  BSYNC B1 ;  /* 0x0000000000017941 */ /* 0x000fea0003800000 */
.L_x_219:
[----:B-1----:R-:W-:Y:S01]  /*57a0*/  @!P4 IMAD R11, R114, R153, R10 ;  /* 0x00000099720bc224 */ /* 0x002fe200078e020a */
[----:B------:R-:W-:Y:S04]  /*57b0*/  BSSY B1, `(.L_x_221) ;  /* 0x0000006000017945 */ /* 0x000fe80003800000 */
[----:B------:R1:W-:Y:S01]  /*57c0*/  @!P4 STG.E.U8 desc[UR36][R6.64+0xb0], R11 ;  /* 0x0000b00b0600c986 */ /* 0x0003e2000c101124 */
[----:B------:R-:W-:Y:S05]  /*57d0*/  @P3 BRA `(.L_x_222) ;  /* 0x00000000000c3947 */ /* 0x000fea0003800000 */
[----:B------:R-:W1:Y:S02]  /*57e0*/  LDG.E.U8 R164, desc[UR36][R8.64+0xb1] ;  /* 0x0000b12408a47981 */ /* 0x000e64000c1e1100 */
[----:B-1----:R-:W-:-:S05]  /*57f0*/  PRMT R11, R164, 0x8880, RZ ;  /* 0x00008880a40b7816 */ /* 0x002fca00000000ff */
[----:B------:R-:W-:-:S07]  /*5800*/  IMAD R10, R11, R152, RZ ;  /* 0x000000980b0a7224 */ /* 0x000fce00078e02ff */
.L_x_222:
[----:B------:R-:W-:Y:S05]  /*5810*/  BSYNC B1 ;  /* 0x0000000000017941 */ /* 0x000fea0003800000 */
.L_x_221:
[----:B------:R-:W-:Y:S01]  /*5820*/  @!P3 IMAD R115, R115, R153, R10 ;  /* 0x000000997373b224 */ /* 0x000fe200078e020a */
[----:B------:R-:W-:Y:S04]  /*5830*/  BSSY B1, `(.L_x_223) ;  /* 0x0000006000017945 */ /* 0x000fe80003800000 */
[----:B------:R0:W-:Y:S01]  /*5840*/  @!P3 STG.E.U8 desc[UR36][R6.64+0xb1], R115 ;  /* 0x0000b1730600b986 */ /* 0x0001e2000c101124 */
[----:B------:R-:W-:Y:S05]  /*5850*/  @P5 BRA `(.L_x_224) ;  /* 0x00000000000c5947 */ /* 0x000fea0003800000 */
[----:B------:R-:W1:Y:S02]  /*5860*/  LDG.E.U8 R164, desc[UR36][R2.64+0xb8] ;  /* 0x0000b82402a47981 */ /* 0x000e64000c1e1100 */
[----:B-1----:R-:W-:-:S05]  /*5870*/  PRMT R11, R164, 0x8880, RZ ;  /* 0x00008880a40b7816 */ /* 0x002fca00000000ff */
[----:B------:R-:W-:-:S07]  /*5880*/  IMAD R10, R11, R152, RZ ;  /* 0x000000980b0a7224 */ /* 0x000fce00078e02ff */
.L_x_224:
[----:B------:R-:W-:Y:S05]  /*5890*/  BSYNC B1 ;  /* 0x0000000000017941 */ /* 0x000fea0003800000 */
.L_x_223:
[----:B-1----:R-:W-:Y:S01]  /*58a0*/  @!P5 IMAD R11, R116, R153, R10 ;  /* 0x00000099740bd224 */ /* 0x002fe200078e020a */
[----:B------:R-:W-:Y:S04]  /*58b0*/  BSSY B1, `(.L_x_225) ;  /* 0x0000006000017945 */ /* 0x000fe80003800000 */
[----:B------:R1:W-:Y:S01]  /*58c0*/  @!P5 STG.E.U8 desc[UR36][R4.64+0xb8], R11 ;  /* 0x0000b80b0400d986 */ /* 0x0003e2000c101124 */
[----:B------:R-:W-:Y:S05]  /*58d0*/  @P2 BRA `(.L_x_226) ;  /* 0x00000000000c2947 */ /* 0x000fea0003800000 */
[----:B------:R-:W1:Y:S02]  /*58e0*/  LDG.E.U8 R164, desc[UR36][R2.64+0xb9] ;  /* 0x0000b92402a47981 */ /* 0x000e64000c1e1100 */
[----:B-1----:R-:W-:-:S05]  /*58f0*/  PRMT R11, R164, 0x8880, RZ ;  /* 0x00008880a40b7816 */ /* 0x002fca00000000ff */
[----:B------:R-:W-:-:S07]  /*5900*/  IMAD R10, R11, R152, RZ ;  /* 0x000000980b0a7224 */ /* 0x000fce00078e02ff */
.L_x_226:
[----:B------:R-:W-:Y:S05]  /*5910*/  BSYNC B1 ;  /* 0x0000000000017941 */ /* 0x000fea0003800000 */
.L_x_225:
        /* <DEDUP_REMOVED lines=11> */
.L_x_228:
[----:B------:R-:W-:Y:S05]  /*59d0*/  BSYNC B1 ;  /* 0x0000000000017941 */ /* 0x000fea0003800000 */
.L_x_227:
[----:B-1----:R-:W-:Y:S01]  /*59e0*/  @!P4 IMAD R11, R118, R153, R10 ;  /* 0x00000099760bc224 */ /* 0x002fe200078e020a */
[----:B------:R-:W-:Y:S04]  /*59f0*/  BSSY B1, `(.L_x_229) ;  /* 0x0000006000017945 */ /* 0x000fe80003800000 */
[----:B------:R1:W-:Y:S01]  /*5a00*/  @!P4 STG.E.U8 desc[UR36][R6.64+0xb8], R11 ;  /* 0x0000b80b0600c986 */ /* 0x0003e2000c101124 */
[----:B------:R-:W-:Y:S05]  /*5a10*/  @P3 BRA `(.L_x_230) ;  /* 0x00000000000c3947 */ /* 0x000fea0003800000 */
[----:B------:R-:W1:Y:S02]  /*5a20*/  LDG.E.U8 R164, desc[UR36][R8.64+0xb9] ;  /* 0x0000b92408a47981 */ /* 0x000e64000c1e1100 */
[----:B-1----:R-:W-:-:S05]  /*5a30*/  PRMT R11, R164, 0x8880, RZ ;  /* 0x00008880a40b7816 */ /* 0x002fca00000000ff */
[----:B------:R-:W-:-:S07]  /*5a40*/  IMAD R10, R11, R152, RZ ;  /* 0x000000980b0a7224 */ /* 0x000fce00078e02ff */
.L_x_230:
[----:B------:R-:W-:Y:S05]  /*5a50*/  BSYNC B1 ;  /* 0x0000000000017941 */ /* 0x000fea0003800000 */
.L_x_229:
[----:B------:R-:W-:Y:S01]  /*5a60*/  @!P3 IMAD R119, R119, R153, R10 ;  /* 0x000000997777b224 */ /* 0x000fe200078e020a */
[----:B------:R-:W-:Y:S04]  /*5a70*/  BSSY B1, `(.L_x_231) ;  /* 0x0000006000017945 */ /* 0x000fe80003800000 */
[----:B------:R0:W-:Y:S01]  /*5a80*/  @!P3 STG.E.U8 desc[UR36][R6.64+0xb9], R119 ;  /* 0x0000b9770600b986 */ /* 0x0001e2000c101124 */
[----:B------:R-:W-:Y:S05]  /*5a90*/  @P5 BRA `(.L_x_232) ;  /* 0x00000000000c5947 */ /* 0x000fea0003800000 */
[----:B------:R-:W1:Y:S02]  /*5aa0*/  LDG.E.U8 R164, desc[UR36][R2.64+0xc0] ;  /* 0x0000c02402a47981 */ /* 0x000e64000c1e1100 */
[----:B-1----:R-:W-:-:S05]  /*5ab0*/  PRMT R11, R164, 0x8880, RZ ;  /* 0x00008880a40b7816 */ /* 0x002fca00000000ff */
[----:B------:R-:W-:-:S07]  /*5ac0*/  IMAD R10, R11, R152, RZ ;  /* 0x000000980b0a7224 */ /* 0x000fce00078e02ff */
.L_x_232:
[----:B------:R-:W-:Y:S05]  /*5ad0*/  BSYNC B1 ;  /* 0x0000000000017941 */ /* 0x000fea0003800000 */
.L_x_231:
[----:B-1----:R-:W-:Y:S01]  /*5ae0*/  @!P5 IMAD R11, R120, R153, R10 ;  /* 0x00000099780bd224 */ /* 0x002fe200078e020a */
[----:B------:R-:W-:Y:S04]  /*5af0*/  BSSY B1, `(.L_x_233) ;  /* 0x0000006000017945 */ /* 0x000fe80003800000 */
[----:B------:R1:W-:Y:S01]  /*5b00*/  @!P5 STG.E.U8 desc[UR36][R4.64+0xc0], R11 ;  /* 0x0000c00b0400d986 */ /* 0x0003e2000c101124 */
[----:B------:R-:W-:Y:S05]  /*5b10*/  @P2 BRA `(.L_x_234) ;  /* 0x00000000000c2947 */ /* 0x000fea0003800000 */
[----:B------:R-:W1:Y:S02]  /*5b20*/  LDG.E.U8 R164, desc[UR36][R2.64+0xc1] ;  /* 0x0000c12402a47981 */ /* 0x000e64000c1e1100 */
[----:B-1----:R-:W-:-:S05]  /*5b30*/  PRMT R11, R164, 0x8880, RZ ;  /* 0x00008880a40b7816 */ /* 0x002fca00000000ff */
[----:B------:R-:W-:-:S07]  /*5b40*/  IMAD R10, R11, R152, RZ ;  /* 0x000000980b0a7224 */ /* 0x000fce00078e02ff */
.L_x_234:
[----:B------:R-:W-:Y:S05]  /*5b50*/  BSYNC B1 ;  /* 0x0000000000017941 */ /* 0x000fea0003800000 */
.L_x_233:
        /* <DEDUP_REMOVED lines=11> */
.L_x_236:
[----:B------:R-:W-:Y:S05]  /*5c10*/  BSYNC B1 ;  /* 0x0000000000017941 */ /* 0x000fea0003800000 */
.L_x_235:
[----:B-1----:R-:W-:Y:S01]  /*5c20*/  @!P4 IMAD R11, R122, R153, R10 ;  /* 0x000000997a0bc224 */ /* 0x002fe200078e020a */
[----:B------:R-:W-:Y:S04]  /*5c30*/  BSSY B1, `(.L_x_237) ;  /* 0x0000006000017945 */ /* 0x000fe80003800000 */
[----:B------:R1:W-:Y:S01]  /*5c40*/  @!P4 STG.E.U8 desc[UR36][R6.64+0xc0], R11 ;  /* 0x0000c00b0600c986 */ /* 0x0003e2000c101124 */
[----:B------:R-:W-:Y:S05]  /*5c50*/  @P3 BRA `(.L_x_238) ;  /* 0x00000000000c3947 */ /* 0x000fea0003800000 */
[----:B------:R-:W1:Y:S02]  /*5c60*/  LDG.E.U8 R164, desc[UR36][R8.64+0xc1] ;  /* 0x0000c12408a47981 */ /* 0x000e64000c1e1100 */
[----:B-1----:R-:W-:-:S05]  /*5c70*/  PRMT R11, R164, 0x8880, RZ ;  /* 0x00008880a40b7816 */ /* 0x002fca00000000ff */
[----:B------:R-:W-:-:S07]  /*5c80*/  IMAD R10, R11, R152, RZ ;  /* 0x000000980b0a7224 */ /* 0x000fce00078e02ff */
.L_x_238:
[----:B------:R-:W-:Y:S05]  /*5c90*/  BSYNC B1 ;  /* 0x0000000000017941 */ /* 0x000fea0003800000 */
.L_x_237:
[----:B------:R-:W-:Y:S01]  /*5ca0*/  @!P3 IMAD R123, R123, R153, R10 ;  /* 0x000000997b7bb224 */ /* 0x000fe200078e020a */
[----:B------:R-:W-:Y:S04]  /*5cb0*/  BSSY B1, `(.L_x_239) ;  /* 0x0000006000017945 */ /* 0x000fe80003800000 */
[----:B------:R0:W-:Y:S01]  /*5cc0*/  @!P3 STG.E.U8 desc[UR36][R6.64+0xc1], R123 ;  /* 0x0000c17b0600b986 */ /* 0x0001e2000c101124 */
[----:B------:R-:W-:Y:S05]  /*5cd0*/  @P5 BRA `(.L_x_240) ;  /* 0x00000000000c5947 */ /* 0x000fea0003800000 */
[----:B------:R-:W1:Y:S02]  /*5ce0*/  LDG.E.U8 R164, desc[UR36][R2.64+0xc8] ;  /* 0x0000c82402a47981 */ /* 0x000e64000c1e1100 */
[----:B-1----:R-:W-:-:S05]  /*5cf0*/  PRMT R11, R164, 0x8880, RZ ;  /* 0x00008880a40b7816 */ /* 0x002fca00000000ff */
[----:B------:R-:W-:-:S07]  /*5d00*/  IMAD R10, R11, R152, RZ ;  /* 0x000000980b0a7224 */ /* 0x000fce00078e02ff */
.L_x_240:
[----:B------:R-:W-:Y:S05]  /*5d10*/  BSYNC B1 ;  /* 0x0000000000017941 */ /* 0x000fea0003800000 */
.L_x_239:
[----:B-1----:R-:W-:Y:S01]  /*5d20*/  @!P5 IMAD R11, R124, R153, R10 ;  /* 0x000000997c0bd224 */ /* 0x002fe200078e020a */
[----:B------:R-:W-:Y:S04]  /*5d30*/  BSSY B1, `(.L_x_241) ;  /* 0x0000006000017945 */ /* 0x000fe80003800000 */
[----:B------:R1:W-:Y:S01]  /*5d40*/  @!P5 STG.E.U8 desc[UR36][R4.64+0xc8], R11 ;  /* 0x0000c80b0400d986 */ /* 0x0003e2000c101124 */
[----:B------:R-:W-:Y:S05]  /*5d50*/  @P2 BRA `(.L_x_242) ;  /* 0x00000000000c2947 */ /* 0x000fea0003800000 */
[----:B------:R-:W1:Y:S02]  /*5d60*/  LDG.E.U8 R164, desc[UR36][R2.64+0xc9] ;  /* 0x0000c92402a47981 */ /* 0x000e64000c1e1100 */
[----:B-1----:R-:W-:-:S05]  /*5d70*/  PRMT R11, R164, 0x8880, RZ ;  /* 0x00008880a40b7816 */ /* 0x002fca00000000ff */
[----:B------:R-:W-:-:S07]  /*5d80*/  IMAD R10, R11, R152, RZ ;  /* 0x000000980b0a7224 */ /* 0x000fce00078e02ff */
.L_x_242:
[----:B------:R-:W-:Y:S05]  /*5d90*/  BSYNC B1 ;  /* 0x0000000000017941 */ /* 0x000fea0003800000 */
.L_x_241:
        /* <DEDUP_REMOVED lines=11> */
.L_x_244:
[----:B------:R-:W-:Y:S05]  /*5e50*/  BSYNC B1 ;  /* 0x0000000000017941 */ /* 0x000fea0003800000 */
.L_x_243:
[----:B-1----:R-:W-:Y:S01]  /*5e60*/  @!P4 IMAD R11, R126, R153, R10 ;  /* 0x000000997e0bc224 */ /* 0x002fe200078e020a */
[----:B------:R-:W-:Y:S04]  /*5e70*/  BSSY B1, `(.L_x_245) ;  /* 0x0000006000017945 */ /* 0x000fe80003800000 */
[----:B------:R1:W-:Y:S01]  /*5e80*/  @!P4 STG.E.U8 desc[UR36][R6.64+0xc8], R11 ;  /* 0x0000c80b0600c986 */ /* 0x0003e2000c101124 */
[----:B------:R-:W-:Y:S05]  /*5e90*/  @P3 BRA `(.L_x_246) ;  /* 0x00000000000c3947 */ /* 0x000fea0003800000 */
[----:B------:R-:W1:Y:S02]  /*5ea0*/  LDG.E.U8 R164, desc[UR36][R8.64+0xc9] ;  /* 0x0000c92408a47981 */ /* 0x000e64000c1e1100 */
[----:B-1----:R-:W-:-:S05]  /*5eb0*/  PRMT R11, R164, 0x8880, RZ ;  /* 0x00008880a40b7816 */ /* 0x002fca00000000ff */
[----:B------:R-:W-:-:S07]  /*5ec0*/  IMAD R10, R11, R152, RZ ;  /* 0x000000980b0a7224 */ /* 0x000fce00078e02ff */
.L_x_246:
[----:B------:R-:W-:Y:S05]  /*5ed0*/  BSYNC B1 ;  /* 0x0000000000017941 */ /* 0x000fea0003800000 */
.L_x_245:
[----:B------:R-:W-:Y:S01]  /*5ee0*/  @!P3 IMAD R127, R127, R153, R10 ;  /* 0x000000997f7fb224 */ /* 0x000fe200078e020a */
[----:B------:R-:W-:Y:S04]  /*5ef0*/  BSSY B1, `(.L_x_247) ;  /* 0x0000006000017945 */ /* 0x000fe80003800000 */
[----:B------:R0:W-:Y:S01]  /*5f00*/  @!P3 STG.E.U8 desc[UR36][R6.64+0xc9], R127 ;  /* 0x0000c97f0600b986 */ /* 0x0001e2000c101124 */
[----:B------:R-:W-:Y:S05]  /*5f10*/  @P5 BRA `(.L_x_248) ;  /* 0x00000000000c5947 */ /* 0x000fea0003800000 */
[----:B------:R-:W1:Y:S02]  /*5f20*/  LDG.E.U8 R164, desc[UR36][R2.64+0xd0] ;  /* 0x0000d02402a47981 */ /* 0x000e64000c1e1100 */
[----:B-1----:R-:W-:-:S05]  /*5f30*/  PRMT R11, R164, 0x8880, RZ ;  /* 0x00008880a40b7816 */ /* 0x002fca00000000ff */
[----:B------:R-:W-:-:S07]  /*5f40*/  IMAD R10, R11, R152, RZ ;  /* 0x000000980b0a7224 */ /* 0x000fce00078e02ff */
.L_x_248:
[----:B------:R-:W-:Y:S05]  /*5f50*/  BSYNC B1 ;  /* 0x0000000000017941 */ /* 0x000fea0003800000 */
.L_x_247:
[----:B-1----:R-:W-:Y:S01]  /*5f60*/  @!P5 IMAD R11, R128, R153, R10 ;  /* 0x00000099800bd224 */ /* 0x002fe200078e020a */
[----:B------:R-:W-:Y:S04]  /*5f70*/  BSSY B1, `(.L_x_249) ;  /* 0x0000006000017945 */ /* 0x000fe80003800000 */
[----:B------:R1:W-:Y:S01]  /*5f80*/  @!P5 STG.E.U8 desc[UR36][R4.64+0xd0], R11 ;  /* 0x0000d00b0400d986 */ /* 0x0003e2000c101124 */
[----:B------:R-:W-:Y:S05]  /*5f90*/  @P2 BRA `(.L_x_250) ;  /* 0x00000000000c2947 */ /* 0x000fea0003800000 */
[----:B------:R-:W1:Y:S02]  /*5fa0*/  LDG.E.U8 R164, desc[UR36][R2.64+0xd1] ;  /* 0x0000d12402a47981 */ /* 0x000e64000c1e1100 */
[----:B-1----:R-:W-:-:S05]  /*5fb0*/  PRMT R11, R164, 0x8880, RZ ;  /* 0x00008880a40b7816 */ /* 0x002fca00000000ff */
[----:B------:R-:W-:-:S07]  /*5fc0*/  IMAD R10, R11, R152, RZ ;  /* 0x000000980b0a7224 */ /* 0x000fce00078e02ff */
.L_x_250:
[----:B------:R-:W-:Y:S05]  /*5fd0*/  BSYNC B1 ;  /* 0x0000000000017941 */ /* 0x000fea0003800000 */
.L_x_249:
        /* <DEDUP_REMOVED lines=11> */
.L_x_252:
[----:B------:R-:W-:Y:S05]  /*6090*/  BSYNC B1 ;  /* 0x0000000000017941 */ /* 0x000fea0003800000 */
.L_x_251:
[----:B-1----:R-:W-:Y:S01]  /*60a0*/  @!P4 IMAD R11, R130, R153, R10 ;  /* 0x00000099820bc224 */ /* 0x002fe200078e020a */
[----:B------:R-:W-:Y:S04]  /*60b0*/  BSSY B1, `(.L_x_253) ;  /* 0x0000006000017945 */ /* 0x000fe80003800000 */
[----:B------:R1:W-:Y:S01]  /*60c0*/  @!P4 STG.E.U8 desc[UR36][R6.64+0xd0], R11 ;  /* 0x0000d00b0600c986 */ /* 0x0003e2000c101124 */
[----:B------:R-:W-:Y:S05]  /*60d0*/  @P3 BRA `(.L_x_254) ;  /* 0x00000000000c3947 */ /* 0x000fea0003800000 */
[----:B------:R-:W1:Y:S02]  /*60e0*/  LDG.E.U8 R164, desc[UR36][R8.64+0xd1] ;  /* 0x0000d12408a47981 */ /* 0x000e64000c1e1100 */
[----:B-1----:R-:W-:-:S05]  /*60f0*/  PRMT R11, R164, 0x8880, RZ ;  /* 0x00008880a40b7816 */ /* 0x002fca00000000ff */
[----:B------:R-:W-:-:S07]  /*6100*/  IMAD R10, R11, R152, RZ ;  /* 0x000000980b0a7224 */ /* 0x000fce00078e02ff */
.L_x_254:
[----:B------:R-:W-:Y:S05]  /*6110*/  BSYNC B1 ;  /* 0x0000000000017941 */ /* 0x000fea0003800000 */
.L_x_253:
[----:B------:R-:W-:Y:S01]  /*6120*/  @!P3 IMAD R131, R131, R153, R10 ;  /* 0x000000998383b224 */ /* 0x000fe200078e020a */
[----:B------:R-:W-:Y:S04]  /*6130*/  BSSY B1, `(.L_x_255) ;  /* 0x0000006000017945 */ /* 0x000fe80003800000 */
[----:B------:R0:W-:Y:S01]  /*6140*/  @!P3 STG.E.U8 desc[UR36][R6.64+0xd1], R131 ;  /* 0x0000d1830600b986 */ /* 0x0001e2000c101124 */
[----:B------:R-:W-:Y:S05]  /*6150*/  @P5 BRA `(.L_x_256) ;  /* 0x00000000000c5947 */ /* 0x000fea0003800000 */
[----:B------:R-:W1:Y:S02]  /*6160*/  LDG.E.U8 R164, desc[UR36][R2.64+0xd8] ;  /* 0x0000d82402a47981 */ /* 0x000e64000c1e1100 */
[----:B-1----:R-:W-:-:S05]  /*6170*/  PRMT R11, R164, 0x8880, RZ ;  /* 0x00008880a40b7816 */ /* 0x002fca00000000ff */
[----:B------:R-:W-:-:S07]  /*6180*/  IMAD R10, R11, R152, RZ ;  /* 0x000000980b0a7224 */ /* 0x000fce00078e02ff */
.L_x_256:
[----:B------:R-:W-:Y:S05]  /*6190*/  BSYNC B1 ;  /* 0x0000000000017941 */ /* 0x000fea0003800000 */
.L_x_255:
[----:B-1----:R-:W-:Y:S01]  /*61a0*/  @!P5 IMAD R11, R132, R153, R10 ;  /* 0x00000099840bd224 */ /* 0x002fe200078e020a */
[----:B------:R-:W-:Y:S04]  /*61b0*/  BSSY B1, `(.L_x_257) ;  /* 0x0000006000017945 */ /* 0x000fe80003800000 */
[----:B------:R1:W-:Y:S01]  /*61c0*/  @!P5 STG.E.U8 desc[UR36][R4.64+0xd8], R11 ;  /* 0x0000d80b0400d986 */ /* 0x0003e2000c101124 */
[----:B------:R-:W-:Y:S05]  /*61d0*/  @P2 BRA `(.L_x_258) ;  /* 0x00000000000c2947 */ /* 0x000fea0003800000 */
[----:B------:R-:W1:Y:S02]  /*61e0*/  LDG.E.U8 R164, desc[UR36][R2.64+0xd9] ;  /* 0x0000d92402a47981 */ /* 0x000e64000c1e1100 */
[----:B-1----:R-:W-:-:S05]  /*61f0*/  PRMT R11, R164, 0x8880, RZ ;  /* 0x00008880a40b7816 */ /* 0x002fca00000000ff */
[----:B------:R-:W-:-:S07]  /*6200*/  IMAD R10, R11, R152, RZ ;  /* 0x000000980b0a7224 */ /* 0x000fce00078e02ff */
.L_x_258:
[----:B------:R-:W-:Y:S05]  /*6210*/  BSYNC B1 ;  /* 0x0000000000017941 */ /* 0x000fea0003800000 */
.L_x_257:
        /* <DEDUP_REMOVED lines=11> */
.L_x_260:
[----:B------:R-:W-:Y:S05]  /*62d0*/  BSYNC B1 ;  /* 0x0000000000017941 */ /* 0x000fea0003800000 */
.L_x_259:
[----:B-1----:R-:W-:Y:S01]  /*62e0*/  @!P4 IMAD R11, R134, R153, R10 ;  /* 0x00000099860bc224 */ /* 0x002fe200078e020a */
[----:B------:R-:W-:Y:S04]  /*62f0*/  BSSY B1, `(.L_x_261) ;  /* 0x0000006000017945 */ /* 0x000fe80003800000 */
[----:B------:R1:W-:Y:S01]  /*6300*/  @!P4 STG.E.U8 desc[UR36][R6.64+0xd8], R11 ;  /* 0x0000d80b0600c986 */ /* 0x0003e2000c101124 */
[----:B------:R-:W-:Y:S05]  /*6310*/  @P3 BRA `(.L_x_262) ;  /* 0x00000000000c3947 */ /* 0x000fea0003800000 */
[----:B------:R-:W1:Y:S02]  /*6320*/  LDG.E.U8 R164, desc[UR36][R8.64+0xd9] ;  /* 0x0000d92408a47981 */ /* 0x000e64000c1e1100 */
[----:B-1----:R-:W-:-:S05]  /*6330*/  PRMT R11, R164, 0x8880, RZ ;  /* 0x00008880a40b7816 */ /* 0x002fca00000000ff */
[----:B------:R-:W-:-:S07]  /*6340*/  IMAD R10, R11, R152, RZ ;  /* 0x000000980b0a7224 */ /* 0x000fce00078e02ff */
.L_x_262:
[----:B------:R-:W-:Y:S05]  /*6350*/  BSYNC B1 ;  /* 0x0000000000017941 */ /* 0x000fea0003800000 */
.L_x_261:
[----:B------:R-:W-:Y:S01]  /*6360*/  @!P3 IMAD R135, R135, R153, R10 ;  /* 0x000000998787b224 */ /* 0x000fe200078e020a */
[----:B------:R-:W-:Y:S04]  /*6370*/  BSSY B1, `(.L_x_263) ;  /* 0x0000006000017945 */ /* 0x000fe80003800000 */
[----:B------:R0:W-:Y:S01]  /*6380*/  @!P3 STG.E.U8 desc[UR36][R6.64+0xd9], R135 ;  /* 0x0000d9870600b986 */ /* 0x0001e2000c101124 */
[----:B------:R-:W-:Y:S05]  /*6390*/  @P5 BRA `(.L_x_264) ;  /* 0x00000000000c5947 */ /* 0x000fea0003800000 */
[----:B------:R-:W1:Y:S02]  /*63a0*/  LDG.E.U8 R164, desc[UR36][R2.64+0xe0] ;  /* 0x0000e02402a47981 */ /* 0x000e64000c1e1100 */
[----:B-1----:R-:W-:-:S05]  /*63b0*/  PRMT R11, R164, 0x8880, RZ ;  /* 0x00008880a40b7816 */ /* 0x002fca00000000ff */
[----:B------:R-:W-:-:S07]  /*63c0*/  IMAD R10, R11, R152, RZ ;  /* 0x000000980b0a7224 */ /* 0x000fce00078e02ff */
.L_x_264:
[----:B------:R-:W-:Y:S05]  /*63d0*/  BSYNC B1 ;  /* 0x0000000000017941 */ /* 0x000fea0003800000 */
.L_x_263:
[----:B-1----:R-:W-:Y:S01]  /*63e0*/  @!P5 IMAD R11, R136, R153, R10 ;  /* 0x00000099880bd224 */ /* 0x002fe200078e020a */
[----:B------:R-:W-:Y:S04]  /*63f0*/  BSSY B1, `(.L_x_265) ;  /* 0x0000006000017945 */ /* 0x000fe80003800000 */
[----:B------:R1:W-:Y:S01]  /*6400*/  @!P5 STG.E.U8 desc[UR36][R4.64+0xe0], R11 ;  /* 0x0000e00b0400d986 */ /* 0x0003e2000c101124 */
[----:B------:R-:W-:Y:S05]  /*6410*/  @P2 BRA `(.L_x_266) ;  /* 0x00000000000c2947 */ /* 0x000fea0003800000 */
[----:B------:R-:W1:Y:S02]  /*6420*/  LDG.E.U8 R164, desc[UR36][R2.64+0xe1] ;  /* 0x0000e12402a47981 */ /* 0x000e64000c1e1100 */
[----:B-1----:R-:W-:-:S05]  /*6430*/  PRMT R11, R164, 0x8880, RZ ;  /* 0x00008880a40b7816 */ /* 0x002fca00000000ff */
[----:B------:R-:W-:-:S07]  /*6440*/  IMAD R10, R11, R152, RZ ;  /* 0x000000980b0a7224 */ /* 0x000fce00078e02ff */
.L_x_266:
[----:B------:R-:W-:Y:S05]  /*6450*/  BSYNC B1 ;  /* 0x0000000000017941 */ /* 0x000fea0003800000 */
.L_x_265:
        /* <DEDUP_REMOVED lines=11> */
.L_x_268:
[----:B------:R-:W-:Y:S05]  /*6510*/  BSYNC B1 ;  /* 0x0000000000017941 */ /* 0x000fea0003800000 */
.L_x_267:
[----:B-1----:R-:W-:Y:S01]  /*6520*/  @!P4 IMAD R11, R138, R153, R10 ;  /* 0x000000998a0bc224 */ /* 0x002fe200078e020a */
[----:B------:R-:W-:Y:S04]  /*6530*/  BSSY B1, `(.L_x_269) ;  /* 0x0000006000017945 */ /* 0x000fe80003800000 */
[----:B------:R1:W-:Y:S01]  /*6540*/  @!P4 STG.E.U8 desc[UR36][R6.64+0xe0], R11 ;  /* 0x0000e00b0600c986 */ /* 0x0003e2000c101124 */
[----:B------:R-:W-:Y:S05]  /*6550*/  @P3 BRA `(.L_x_270) ;  /* 0x00000000000c3947 */ /* 0x000fea0003800000 */
[----:B------:R-:W1:Y:S02]  /*6560*/  LDG.E.U8 R164, desc[UR36][R8.64+0xe1] ;  /* 0x0000e12408a47981 */ /* 0x000e64000c1e1100 */
[----:B-1----:R-:W-:-:S05]  /*6570*/  PRMT R11, R164, 0x8880, RZ ;  /* 0x00008880a40b7816 */ /* 0x002fca00000000ff */
[----:B------:R-:W-:-:S07]  /*6580*/  IMAD R10, R11, R152, RZ ;  /* 0x000000980b0a7224 */ /* 0x000fce00078e02ff */
.L_x_270:
[----:B------:R-:W-:Y:S05]  /*6590*/  BSYNC B1 ;  /* 0x0000000000017941 */ /* 0x000fea0003800000 */
.L_x_269:
[----:B------:R-:W-:Y:S01]  /*65a0*/  @!P3 IMAD R139, R139, R153, R10 ;  /* 0x000000998b8bb224 */ /* 0x000fe200078e020a */
[----:B------:R-:W-:Y:S04]  /*65b0*/  BSSY B1, `(.L_x_271) ;  /* 0x0000006000017945 */ /* 0x000fe80003800000 */
[----:B------:R0:W-:Y:S01]  /*65c0*/  @!P3 STG.E.U8 desc[UR36][R6.64+0xe1], R139 ;  /* 0x0000e18b0600b986 */ /* 0x0001e2000c101124 */
[----:B------:R-:W-:Y:S05]  /*65d0*/  @P5 BRA `(.L_x_272) ;  /* 0x00000000000c5947 */ /* 0x000fea0003800000 */
[----:B------:R-:W1:Y:S02]  /*65e0*/  LDG.E.U8 R164, desc[UR36][R2.64+0xe8] ;  /* 0x0000e82402a47981 */ /* 0x000e64000c1e1100 */
[----:B-1----:R-:W-:-:S05]  /*65f0*/  PRMT R11, R164, 0x8880, RZ ;  /* 0x00008880a40b7816 */ /* 0x002fca00000000ff */
[----:B------:R-:W-:-:S07]  /*6600*/  IMAD R10, R11, R152, RZ ;  /* 0x000000980b0a7224 */ /* 0x000fce00078e02ff */
.L_x_272:
[----:B------:R-:W-:Y:S05]  /*6610*/  BSYNC B1 ;  /* 0x0000000000017941 */ /* 0x000fea0003800000 */
.L_x_271:
[----:B-1----:R-:W-:Y:S01]  /*6620*/  @!P5 IMAD R11, R140, R153, R10 ;  /* 0x000000998c0bd224 */ /* 0x002fe200078e020a */
[----:B------:R-:W-:Y:S04]  /*6630*/  BSSY B1, `(.L_x_273) ;  /* 0x0000006000017945 */ /* 0x000fe80003800000 */
[----:B------:R1:W-:Y:S01]  /*6640*/  @!P5 STG.E.U8 desc[UR36][R4.64+0xe8], R11 ;  /* 0x0000e80b0400d986 */ /* 0x0003e2000c101124 */
[----:B------:R-:W-:Y:S05]  /*6650*/  @P2 BRA `(.L_x_274) ;  /* 0x00000000000c2947 */ /* 0x000fea0003800000 */
[----:B------:R-:W1:Y:S02]  /*6660*/  LDG.E.U8 R164, desc[UR36][R2.64+0xe9] ;  /* 0x0000e92402a47981 */ /* 0x000e64000c1e1100 */
[----:B-1----:R-:W-:-:S05]  /*6670*/  PRMT R11, R164, 0x8880, RZ ;  /* 0x00008880a40b7816 */ /* 0x002fca00000000ff */
[----:B------:R-:W-:-:S07]  /*6680*/  IMAD R10, R11, R152, RZ ;  /* 0x000000980b0a7224 */ /* 0x000fce00078e02ff */
.L_x_274:
[----:B------:R-:W-:Y:S05]  /*6690*/  BSYNC B1 ;  /* 0x0000000000017941 */ /* 0x000fea0003800000 */
.L_x_273:
        /* <DEDUP_REMOVED lines=11> */
.L_x_276:
[----:B------:R-:W-:Y:S05]  /*6750*/  BSYNC B1 ;  /* 0x0000000000017941 */ /* 0x000fea0003800000 */
.L_x_275:
[----:B-1----:R-:W-:Y:S01]  /*6760*/  @!P4 IMAD R11, R142, R153, R10 ;  /* 0x000000998e0bc224 */ /* 0x002fe200078e020a */
[----:B------:R-:W-:Y:S04]  /*6770*/  BSSY B1, `(.L_x_277) ;  /* 0x0000006000017945 */ /* 0x000fe80003800000 */
[----:B------:R1:W-:Y:S01]  /*6780*/  @!P4 STG.E.U8 desc[UR36][R6.64+0xe8], R11 ;  /* 0x0000e80b0600c986 */ /* 0x0003e2000c101124 */
[----:B------:R-:W-:Y:S05]  /*6790*/  @P3 BRA `(.L_x_278) ;  /* 0x00000000000c3947 */ /* 0x000fea0003800000 */
[----:B------:R-:W1:Y:S02]  /*67a0*/  LDG.E.U8 R164, desc[UR36][R8.64+0xe9] ;  /* 0x0000e92408a47981 */ /* 0x000e64000c1e1100 */
[----:B-1----:R-:W-:-:S05]  /*67b0*/  PRMT R11, R164, 0x8880, RZ ;  /* 0x00008880a40b7816 */ /* 0x002fca00000000ff */
[----:B------:R-:W-:-:S07]  /*67c0*/  IMAD R10, R11, R152, RZ ;  /* 0x000000980b0a7224 */ /* 0x000fce00078e02ff */
.L_x_278:
[----:B------:R-:W-:Y:S05]  /*67d0*/  BSYNC B1 ;  /* 0x0000000000017941 */ /* 0x000fea0003800000 */
.L_x_277:
[----:B------:R-:W-:Y:S01]  /*67e0*/  @!P3 IMAD R143, R143, R153, R10 ;  /* 0x000000998f8fb224 */ /* 0x000fe200078e020a */
[----:B------:R-:W-:Y:S04]  /*67f0*/  BSSY B1, `(.L_x_279) ;  /* 0x0000006000017945 */ /* 0x000fe80003800000 */
[----:B------:R0:W-:Y:S01]  /*6800*/  @!P3 STG.E.U8 desc[UR36][R6.64+0xe9], R143 ;  /* 0x0000e98f0600b986 */ /* 0x0001e2000c101124 */
[----:B------:R-:W-:Y:S05]  /*6810*/  @P5 BRA `(.L_x_280) ;  /* 0x00000000000c5947 */ /* 0x000fea0003800000 */
[----:B------:R-:W1:Y:S02]  /*6820*/  LDG.E.U8 R164, desc[UR36][R2.64+0xf0] ;  /* 0x0000f02402a47981 */ /* 0x000e64000c1e1100 */
[----:B-1----:R-:W-:-:S05]  /*6830*/  PRMT R11, R164, 0x8880, RZ ;  /* 0x00008880a40b7816 */ /* 0x002fca00000000ff */
[----:B------:R-:W-:-:S07]  /*6840*/  IMAD R10, R11, R152, RZ ;  /* 0x000000980b0a7224 */ /* 0x000fce00078e02ff */
.L_x_280:
[----:B------:R-:W-:Y:S05]  /*6850*/  BSYNC B1 ;  /* 0x0000000000017941 */ /* 0x000fea0003800000 */
.L_x_279:
[----:B-1----:R-:W-:Y:S01]  /*6860*/  @!P5 IMAD R11, R144, R153, R10 ;  /* 0x00000099900bd224 */ /* 0x002fe200078e020a */
[----:B------:R-:W-:Y:S04]  /*6870*/  BSSY B1, `(.L_x_281) ;  /* 0x0000006000017945 */ /* 0x000fe80003800000 */
[----:B------:R1:W-:Y:S01]  /*6880*/  @!P5 STG.E.U8 desc[UR36][R4.64+0xf0], R11 ;  /* 0x0000f00b0400d986 */ /* 0x0003e2000c101124 */
[----:B------:R-:W-:Y:S05]  /*6890*/  @P2 BRA `(.L_x_282) ;  /* 0x00000000000c2947 */ /* 0x000fea0003800000 */
[----:B------:R-:W1:Y:S02]  /*68a0*/  LDG.E.U8 R164, desc[UR36][R2.64+0xf1] ;  /* 0x0000f12402a47981 */ /* 0x000e64000c1e1100 */
[----:B-1----:R-:W-:-:S05]  /*68b0*/  PRMT R11, R164, 0x8880, RZ ;  /* 0x00008880a40b7816 */ /* 0x002fca00000000ff */
[----:B------:R-:W-:-:S07]  /*68c0*/  IMAD R10, R11, R152, RZ ;  /* 0x000000980b0a7224 */ /* 0x000fce00078e02ff */
.L_x_282:
[----:B------:R-:W-:Y:S05]  /*68d0*/  BSYNC B1 ;  /* 0x0000000000017941 */ /* 0x000fea0003800000 */
.L_x_281:
[C---:B------:R-:W-:Y:S01]  /*68e0*/  ISETP.LT.OR P4, PT, R0.reuse, 0xf1, !P0 ;  /* 0x000000f10000780c */ /* 0x040fe20004781670 */
[----:B------:R-:W-:Y:S01]  /*68f0*/  @!P2 IMAD R145, R145, R153, R10 ;  /* 0x000000999191a224 */ /* 0x000fe200078e020a */
[----:B------:R-:W-:Y:S01]  /*6900*/  BSSY B1, `(.L_x_283) ;  /* 0x000000a000017945 */ /* 0x000fe20003800000 */
[C---:B------:R-:W-:Y:S02]  /*6910*/  ISETP.LT.OR P3, PT, R0.reuse, 0xf2, !P0 ;  /* 0x000000f20000780c */ /* 0x040fe40004761670 */
        /* <DEDUP_REMOVED lines=8> */
.L_x_284:
[----:B------:R-:W-:Y:S05]  /*69a0*/  BSYNC B1 ;  /* 0x0000000000017941 */ /* 0x000fea0003800000 */
.L_x_283:
[----:B-1----:R-:W-:Y:S01]  /*69b0*/  @!P4 IMAD R11, R146, R153, R10 ;  /* 0x00000099920bc224 */ /* 0x002fe200078e020a */
[----:B------:R-:W-:Y:S04]  /*69c0*/  BSSY B1, `(.L_x_285) ;  /* 0x0000006000017945 */ /* 0x000fe80003800000 */
[----:B------:R1:W-:Y:S01]  /*69d0*/  @!P4 STG.E.U8 desc[UR36][R6.64+0xf0], R11 ;  /* 0x0000f00b0600c986 */ /* 0x0003e2000c101124 */
[----:B------:R-:W-:Y:S05]  /*69e0*/  @P3 BRA `(.L_x_286) ;  /* 0x00000000000c3947 */ /* 0x000fea0003800000 */
[----:B------:R-:W1:Y:S02]  /*69f0*/  LDG.E.U8 R164, desc[UR36][R8.64+0xf1] ;  /* 0x0000f12408a47981 */ /* 0x000e64000c1e1100 */
[----:B-1----:R-:W-:-:S05]  /*6a00*/  PRMT R11, R164, 0x8880, RZ ;  /* 0x00008880a40b7816 */ /* 0x002fca00000000ff */
[----:B------:R-:W-:-:S07]  /*6a10*/  IMAD R10, R11, R152, RZ ;  /* 0x000000980b0a7224 */ /* 0x000fce00078e02ff */
.L_x_286:
[----:B------:R-:W-:Y:S05]  /*6a20*/  BSYNC B1 ;  /* 0x0000000000017941 */ /* 0x000fea0003800000 */
.L_x_285:
[----:B------:R-:W-:Y:S01]  /*6a30*/  @!P3 IMAD R147, R147, R153, R10 ;  /* 0x000000999393b224 */ /* 0x000fe200078e020a */
[----:B------:R-:W-:Y:S04]  /*6a40*/  BSSY B1, `(.L_x_287) ;  /* 0x0000006000017945 */ /* 0x000fe80003800000 */
[----:B------:R0:W-:Y:S01]  /*6a50*/  @!P3 STG.E.U8 desc[UR36][R6.64+0xf1], R147 ;  /* 0x0000f1930600b986 */ /* 0x0001e2000c101124 */
[----:B------:R-:W-:Y:S05]  /*6a60*/  @P2 BRA `(.L_x_288) ;  /* 0x00000000000c2947 */ /* 0x000fea0003800000 */
[----:B------:R-:W1:Y:S02]  /*6a70*/  LDG.E.U8 R164, desc[UR36][R2.64+0xf8] ;  /* 0x0000f82402a47981 */ /* 0x000e64000c1e1100 */
[----:B-1----:R-:W-:-:S05]  /*6a80*/  PRMT R11, R164, 0x8880, RZ ;  /* 0x00008880a40b7816 */ /* 0x002fca00000000ff */
[----:B------:R-:W-:-:S07]  /*6a90*/  IMAD R10, R11, R152, RZ ;  /* 0x000000980b0a7224 */ /* 0x000fce00078e02ff */
.L_x_288:
[----:B------:R-:W-:Y:S05]  /*6aa0*/  BSYNC B1 ;  /* 0x0000000000017941 */ /* 0x000fea0003800000 */
.L_x_287:
[----:B-1----:R-:W-:Y:S01]  /*6ab0*/  @!P2 IMAD R11, R148, R153, R10 ;  /* 0x00000099940ba224 */ /* 0x002fe200078e020a */
[----:B------:R-:W-:Y:S04]  /*6ac0*/  BSSY B1, `(.L_x_289) ;  /* 0x0000006000017945 */ /* 0x000fe80003800000 */
[----:B------:R1:W-:Y:S01]  /*6ad0*/  @!P2 STG.E.U8 desc[UR36][R4.64+0xf8], R11 ;  /* 0x0000f80b0400a986 */ /* 0x0003e2000c101124 */
[----:B------:R-:W-:Y:S05]  /*6ae0*/  @P1 BRA `(.L_x_290) ;  /* 0x00000000000c1947 */ /* 0x000fea0003800000 */
[----:B------:R-:W1:Y:S02]  /*6af0*/  LDG.E.U8 R164, desc[UR36][R2.64+0xf9] ;  /* 0x0000f92402a47981 */ /* 0x000e64000c1e1100 */
[----:B-1----:R-:W-:-:S05]  /*6b00*/  PRMT R11, R164, 0x8880, RZ ;  /* 0x00008880a40b7816 */ /* 0x002fca00000000ff */
[----:B------:R-:W-:-:S07]  /*6b10*/  IMAD R10, R11, R152, RZ ;  /* 0x000000980b0a7224 */ /* 0x000fce00078e02ff */
.L_x_290:
[----:B------:R-:W-:Y:S05]  /*6b20*/  BSYNC B1 ;  /* 0x0000000000017941 */ /* 0x000fea0003800000 */
.L_x_289:
[----:B------:R-:W-:Y:S01]  /*6b30*/  @!P1 IMAD R149, R149, R153, R10 ;  /* 0x0000009995959224 */ /* 0x000fe200078e020a */
[----:B------:R-:W-:Y:S04]  /*6b40*/  BSSY B1, `(.L_x_291) ;  /* 0x0000006000017945 */ /* 0x000fe80003800000 */
[----:B------:R0:W-:Y:S01]  /*6b50*/  @!P1 STG.E.U8 desc[UR36][R4.64+0xf9], R149 ;  /* 0x0000f99504009986 */ /* 0x0001e2000c101124 */
[----:B------:R-:W-:Y:S05]  /*6b60*/  @P5 BRA `(.L_x_292) ;  /* 0x00000000000c5947 */ /* 0x000fea0003800000 */
[----:B------:R-:W0:Y:S02]  /*6b70*/  LDG.E.U8 R164, desc[UR36][R8.64+0xf8] ;  /* 0x0000f82408a47981 */ /* 0x000e24000c1e1100 */
[----:B0-----:R-:W-:-:S05]  /*6b80*/  PRMT R3, R164, 0x8880, RZ ;  /* 0x00008880a4037816 */ /* 0x001fca00000000ff */
[----:B------:R-:W-:-:S07]  /*6b90*/  IMAD R10, R3, R152, RZ ;  /* 0x00000098030a7224 */ /* 0x000fce00078e02ff */
.L_x_292:
[----:B------:R-:W-:Y:S05]  /*6ba0*/  BSYNC B1 ;  /* 0x0000000000017941 */ /* 0x000fea0003800000 */
.L_x_291:
[----:B0-----:R-:W-:Y:S01]  /*6bb0*/  @!P5 IMAD R3, R150, R153, R10 ;  /* 0x000000999603d224 */ /* 0x001fe200078e020a */
[----:B------:R-:W-:Y:S01]  /*6bc0*/  ISETP.LT.OR P0, PT, R0, 0xfa, !P0 ;  /* 0x000000fa0000780c */ /* 0x000fe20004701670 */
[----:B------:R-:W-:Y:S03]  /*6bd0*/  BSSY B1, `(.L_x_293) ;  /* 0x0000006000017945 */ /* 0x000fe60003800000 */
[----:B------:R0:W-:Y:S09]  /*6be0*/  @!P5 STG.E.U8 desc[UR36][R6.64+0xf8], R3 ;  /* 0x0000f8030600d986 */ /* 0x0001f2000c101124 */
[----:B------:R-:W-:Y:S05]  /*6bf0*/  @P0 BRA `(.L_x_294) ;  /* 0x00000000000c0947 */ /* 0x000fea0003800000 */
[----:B------:R-:W0:Y:S02]  /*6c00*/  LDG.E.U8 R164, desc[UR36][R8.64+0xf9] ;  /* 0x0000f92408a47981 */ /* 0x000e24000c1e1100 */
[----:B0-----:R-:W-:-:S05]  /*6c10*/  PRMT R3, R164, 0x8880, RZ ;  /* 0x00008880a4037816 */ /* 0x001fca00000000ff */
[----:B------:R-:W-:-:S07]  /*6c20*/  IMAD R10, R3, R152, RZ ;  /* 0x00000098030a7224 */ /* 0x000fce00078e02ff */
.L_x_294:
[----:B------:R-:W-:Y:S05]  /*6c30*/  BSYNC B1 ;  /* 0x0000000000017941 */ /* 0x000fea0003800000 */
.L_x_293:
[----:B------:R-:W-:Y:S01]  /*6c40*/  IMAD R151, R151, R153, R10 ;  /* 0x0000009997977224 */ /* 0x000fe200078e020a */
[----:B------:R-:W-:Y:S06]  /*6c50*/  @P0 BRA `(.L_x_295) ;  /* 0x0000001800100947 */ /* 0x000fec0003800000 */
[----:B------:R0:W-:Y:S01]  /*6c60*/  STG.E.U8 desc[UR36][R6.64+0xf9], R151 ;  /* 0x0000f99706007986 */ /* 0x0001e2000c101124 */
[----:B------:R-:W-:Y:S05]  /*6c70*/  BRA `(.L_x_295) ;  /* 0x0000001800087947 */ /* 0x000fea0003800000 */
.L_x_38:
[C---:B------:R-:W-:Y:S02]  /*6c80*/  ISETP.GE.AND P1, PT, R22.reuse, 0x1, PT ;  /* 0x000000011600780c */ /* 0x040fe40003f26270 */
[----:B------:R-:W-:Y:S02]  /*6c90*/  ISETP.GE.AND P0, PT, R22, 0x9, PT ;  /* 0x000000091600780c */ /* 0x000fe40003f06270 */
[C---:B------:R-:W-:Y:S02]  /*6ca0*/  ISETP.LT.OR P4, PT, R0.reuse, 0x1, !P1 ;  /* 0x000000010000780c */ /* 0x040fe40004f81670 */
[C---:B------:R-:W-:Y:S02]  /*6cb0*/  ISETP.LT.OR P3, PT, R0.reuse, 0x2, !P1 ;  /* 0x000000020000780c */ /* 0x040fe40004f61670 */
[C---:B------:R-:W-:Y:S02]  /*6cc0*/  ISETP.LT.OR P2, PT, R0.reuse, 0x1, !P0 ;  /* 0x000000010000780c */ /* 0x040fe40004741670 */
[----:B------:R-:W-:-:S07]  /*6cd0*/  ISETP.LT.OR P5, PT, R0, 0x2, !P0 ;  /* 0x000000020000780c */ /* 0x000fce00047a1670 */
[-C--:B------:R-:W-:Y:S02]  /*6ce0*/  @!P4 IMAD R3, R24, R153.reuse, RZ ;  /* 0x000000991803c224 */ /* 0x080fe400078e02ff */
[-C--:B------:R-:W-:Y:S02]  /*6cf0*/  @!P3 IMAD R25, R25, R153.reuse, RZ ;  /* 0x000000991919b224 */ /* 0x080fe400078e02ff */
[-C--:B------:R-:W-:Y:S01]  /*6d00*/  @!P2 IMAD R9, R26, R153.reuse, RZ ;  /* 0x000000991a09a224 */ /* 0x080fe200078e02ff */
[----:B------:R0:W-:Y:S01]  /*6d10*/  @!P4 STG.E.U8 desc[UR36][R4.64], R3 ;  /* 0x000000030400c986 */ /* 0x0001e2000c101124 */
[C---:B------:R-:W-:Y:S01]  /*6d20*/  ISETP.LT.OR P4, PT, R0.reuse, 0x9, !P1 ;  /* 0x000000090000780c */ /* 0x040fe20004f81670 */
[----:B------:R-:W-:Y:S02]  /*6d30*/  @!P5 IMAD R27, R27, R153, RZ ;  /* 0x000000991b1bd224 */ /* 0x000fe400078e02ff */
[----:B------:R-:W-:Y:S01]  /*6d40*/  @!P3 STG.E.U8 desc[UR36][R4.64+0x1], R25 ;  /* 0x000001190400b986 */ /* 0x000fe2000c101124 */
[----:B------:R-:W-:-:S03]  /*6d50*/  ISETP.LT.OR P3, PT, R0, 0xa, !P1 ;  /* 0x0000000a0000780c */ /* 0x000fc60004f61670 */
[----:B------:R1:W-:Y:S01]  /*6d60*/  @!P2 STG.E.U8 desc[UR36][R6.64], R9 ;  /* 0x000000090600a986 */ /* 0x0003e2000c101124 */
[----:B------:R-:W-:-:S03]  /*6d70*/  ISETP.LT.OR P2, PT, R0, 0x9, !P0 ;  /* 0x000000090000780c */ /* 0x000fc60004741670 */
[----:B------:R-:W-:Y:S01]  /*6d80*/  @!P5 STG.E.U8 desc[UR36][R6.64+0x1], R27 ;  /* 0x0000011b0600d986 */ /* 0x000fe2000c101124 */
[----:B------:R-:W-:Y:S01]  /*6d90*/  ISETP.LT.OR P5, PT, R0, 0xa, !P0 ;  /* 0x0000000a0000780c */ /* 0x000fe200047a1670 */
[----:B------:R-:W-:-:S04]  /*6da0*/  @!P4 IMAD R11, R28, R153, RZ ;  /* 0x000000991c0bc224 */ /* 0x000fc800078e02ff */
[-C--:B------:R-:W-:Y:S01]  /*6db0*/  @!P3 IMAD R29, R29, R153.reuse, RZ ;  /* 0x000000991d1db224 */ /* 0x080fe200078e02ff */
[----:B------:R-:W-:Y:S01]  /*6dc0*/  @!P4 STG.E.U8 desc[UR36][R4.64+0x8], R11 ;  /* 0x0000080b0400c986 */ /* 0x000fe2000c101124 */
[----:B------:R-:W-:Y:S02]  /*6dd0*/  ISETP.LT.OR P4, PT, R0, 0x11, !P1 ;  /* 0x000000110000780c */ /* 0x000fe40004f81670 */
[-C--:B0-----:R-:W-:Y:S01]  /*6de0*/  @!P2 IMAD R3, R30, R153.reuse, RZ ;  /* 0x000000991e03a224 */ /* 0x081fe200078e02ff */
[----:B------:R-:W-:Y:S01]  /*6df0*/  @!P3 STG.E.U8 desc[UR36][R4.64+0x9], R29 ;  /* 0x0000091d0400b986 */ /* 0x000fe2000c101124 */
[C---:B------:R-:W-:Y:S02]  /*6e00*/  ISETP.LT.OR P3, PT, R0.reuse, 0x12, !P1 ;  /* 0x000000120000780c */ /* 0x040fe40004f61670 */
[----:B------:R-:W-:Y:S01]  /*6e10*/  @!P5 IMAD R31, R31, R153, RZ ;  /* 0x000000991f1fd224 */ /* 0x000fe200078e02ff */
[----:B------:R0:W-:Y:S01]  /*6e20*/  @!P2 STG.E.U8 desc[UR36][R6.64+0x8], R3 ;  /* 0x000008030600a986 */ /* 0x0001e2000c101124 */
[----:B------:R-:W-:-:S03]  /*6e30*/  ISETP.LT.OR P2, PT, R0, 0x11, !P0 ;  /* 0x000000110000780c */ /* 0x000fc60004741670 */
[----:B------:R-:W-:Y:S01]  /*6e40*/  @!P5 STG.E.U8 desc[UR36][R6.64+0x9], R31 ;  /* 0x0000091f0600d986 */ /* 0x000fe2000c101124 */
[----:B------:R-:W-:Y:S01]  /*6e50*/  ISETP.LT.OR P5, PT, R0, 0x12, !P0 ;  /* 0x000000120000780c */ /* 0x000fe200047a1670 */
[----:B-1----:R-:W-:-:S04]  /*6e60*/  @!P4 IMAD R9, R32, R153, RZ ;  /* 0x000000992009c224 */ /* 0x002fc800078e02ff */
        /* <DEDUP_REMOVED lines=301> */
[----:B------:R1:W-:Y:S01]  /*8140*/  @!P4 STG.E.U8 desc[UR36][R4.64+0xd8], R11 ;  /* 0x0000d80b0400c986 */ /* 0x0003e2000c101124 */
        /* <DEDUP_REMOVED lines=13> */
[-C--:B-1----:R-:W-:Y:S01]  /*8220*/  @!P2 IMAD R11, R138, R153.reuse, RZ ;  /* 0x000000998a0ba224 */ /* 0x082fe200078e02ff */
[----:B------:R-:W-:Y:S01]  /*8230*/  @!P3 STG.E.U8 desc[UR36][R4.64+0xe1], R137 ;  /* 0x0000e1890400b986 */ /* 0x000fe2000c101124 */
[C---:B------:R-:W-:Y:S02]  /*8240*/  ISETP.LT.OR P3, PT, R0.reuse, 0xea, !P1 ;  /* 0x000000ea0000780c */ /* 0x040fe40004f61670 */
[----:B------:R-:W-:Y:S01]  /*8250*/  @!P5 IMAD R139, R139, R153, RZ ;  /* 0x000000998b8bd224 */ /* 0x000fe200078e02ff */
[----:B------:R1:W-:Y:S01]  /*8260*/  @!P2 STG.E.U8 desc[UR36][R6.64+0xe0], R11 ;  /* 0x0000e00b0600a986 */ /* 0x0003e2000c101124 */
[----:B------:R-:W-:-:S03]  /*8270*/  ISETP.LT.OR P2, PT, R0, 0xe9, !P0 ;  /* 0x000000e90000780c */ /* 0x000fc60004741670 */
[----:B------:R-:W-:Y:S01]  /*8280*/  @!P5 STG.E.U8 desc[UR36][R6.64+0xe1], R139 ;  /* 0x0000e18b0600d986 */ /* 0x000fe2000c101124 */
[----:B------:R-:W-:Y:S01]  /*8290*/  ISETP.LT.OR P5, PT, R0, 0xea, !P0 ;  /* 0x000000ea0000780c */ /* 0x000fe200047a1670 */
[----:B0-----:R-:W-:-:S04]  /*82a0*/  @!P4 IMAD R3, R140, R153, RZ ;  /* 0x000000998c03c224 */ /* 0x001fc800078e02ff */
[-C--:B------:R-:W-:Y:S01]  /*82b0*/  @!P3 IMAD R141, R141, R153.reuse, RZ ;  /* 0x000000998d8db224 */ /* 0x080fe200078e02ff */
[----:B------:R0:W-:Y:S01]  /*82c0*/  @!P4 STG.E.U8 desc[UR36][R4.64+0xe8], R3 ;  /* 0x0000e8030400c986 */ /* 0x0001e2000c101124 */
[----:B------:R-:W-:Y:S02]  /*82d0*/  ISETP.LT.OR P4, PT, R0, 0xf2, !P1 ;  /* 0x000000f20000780c */ /* 0x000fe40004f81670 */
[-C--:B--2---:R-:W-:Y:S01]  /*82e0*/  @!P2 IMAD R9, R142, R153.reuse, RZ ;  /* 0x000000998e09a224 */ /* 0x084fe200078e02ff */
[----:B------:R-:W-:Y:S01]  /*82f0*/  @!P3 STG.E.U8 desc[UR36][R4.64+0xe9], R141 ;  /* 0x0000e98d0400b986 */ /* 0x000fe2000c101124 */
[C---:B------:R-:W-:Y:S02]  /*8300*/  ISETP.LT.OR P3, PT, R0.reuse, 0xf1, !P1 ;  /* 0x000000f10000780c */ /* 0x040fe40004f61670 */
[----:B------:R-:W-:Y:S01]  /*8310*/  @!P5 IMAD R143, R143, R153, RZ ;  /* 0x000000998f8fd224 */ /* 0x000fe200078e02ff */
[----:B------:R-:W-:Y:S01]  /*8320*/  @!P2 STG.E.U8 desc[UR36][R6.64+0xe8], R9 ;  /* 0x0000e8090600a986 */ /* 0x000fe2000c101124 */
[----:B------:R-:W-:-:S03]  /*8330*/  ISETP.LT.OR P2, PT, R0, 0xf1, !P0 ;  /* 0x000000f10000780c */ /* 0x000fc60004741670 */
[----:B------:R-:W-:Y:S01]  /*8340*/  @!P5 STG.E.U8 desc[UR36][R6.64+0xe9], R143 ;  /* 0x0000e98f0600d986 */ /* 0x000fe2000c101124 */
[----:B------:R-:W-:Y:S01]  /*8350*/  ISETP.LT.OR P5, PT, R0, 0xf9, !P0 ;  /* 0x000000f90000780c */ /* 0x000fe200047a1670 */
[----:B------:R-:W-:-:S04]  /*8360*/  @!P4 IMAD R145, R145, R153, RZ ;  /* 0x000000999191c224 */ /* 0x000fc800078e02ff */
[-C--:B-1----:R-:W-:Y:S01]  /*8370*/  @!P3 IMAD R11, R144, R153.reuse, RZ ;  /* 0x00000099900bb224 */ /* 0x082fe200078e02ff */
[----:B------:R-:W-:Y:S01]  /*8380*/  @!P4 STG.E.U8 desc[UR36][R4.64+0xf1], R145 ;  /* 0x0000f1910400c986 */ /* 0x000fe2000c101124 */
[C---:B------:R-:W-:Y:S02]  /*8390*/  ISETP.LT.OR P4, PT, R0.reuse, 0xf2, !P0 ;  /* 0x000000f20000780c */ /* 0x040fe40004781670 */
[C---:B------:R-:W-:Y:S01]  /*83a0*/  ISETP.LT.OR P0, PT, R0.reuse, 0xfa, !P0 ;  /* 0x000000fa0000780c */ /* 0x040fe20004701670 */
[----:B------:R1:W-:Y:S01]  /*83b0*/  @!P3 STG.E.U8 desc[UR36][R4.64+0xf0], R11 ;  /* 0x0000f00b0400b986 */ /* 0x0003e2000c101124 */
[----:B------:R-:W-:Y:S01]  /*83c0*/  ISETP.LT.OR P3, PT, R0, 0xf9, !P1 ;  /* 0x000000f90000780c */ /* 0x000fe20004f61670 */
[----:B0-----:R-:W-:Y:S01]  /*83d0*/  @!P2 IMAD R3, R146, R153, RZ ;  /* 0x000000999203a224 */ /* 0x001fe200078e02ff */
[----:B------:R-:W-:-:S04]  /*83e0*/  ISETP.LT.OR P1, PT, R0, 0xfa, !P1 ;  /* 0x000000fa0000780c */ /* 0x000fc80004f21670 */
[----:B------:R0:W-:Y:S03]  /*83f0*/  @!P2 STG.E.U8 desc[UR36][R6.64+0xf0], R3 ;  /* 0x0000f0030600a986 */ /* 0x0001e6000c101124 */
[-C--:B------:R-:W-:Y:S02]  /*8400*/  @!P4 IMAD R147, R147, R153.reuse, RZ ;  /* 0x000000999393c224 */ /* 0x080fe400078e02ff */
[-C--:B-1----:R-:W-:Y:S02]  /*8410*/  @!P5 IMAD R11, R150, R153.reuse, RZ ;  /* 0x00000099960bd224 */ /* 0x082fe400078e02ff */
[-C--:B------:R-:W-:Y:S01]  /*8420*/  @!P3 IMAD R9, R148, R153.reuse, RZ ;  /* 0x000000999409b224 */ /* 0x080fe200078e02ff */
[----:B------:R0:W-:Y:S01]  /*8430*/  @!P4 STG.E.U8 desc[UR36][R6.64+0xf1], R147 ;  /* 0x0000f1930600c986 */ /* 0x0001e2000c101124 */
[-C--:B------:R-:W-:Y:S02]  /*8440*/  @!P1 IMAD R149, R149, R153.reuse, RZ ;  /* 0x0000009995959224 */ /* 0x080fe400078e02ff */
[----:B------:R-:W-:Y:S01]  /*8450*/  @!P0 IMAD R151, R151, R153, RZ ;  /* 0x0000009997978224 */ /* 0x000fe200078e02ff */
[----:B------:R0:W-:Y:S04]  /*8460*/  @!P3 STG.E.U8 desc[UR36][R4.64+0xf8], R9 ;  /* 0x0000f8090400b986 */ /* 0x0001e8000c101124 */
[----:B------:R0:W-:Y:S04]  /*8470*/  @!P1 STG.E.U8 desc[UR36][R4.64+0xf9], R149 ;  /* 0x0000f99504009986 */ /* 0x0001e8000c101124 */
[----:B------:R0:W-:Y:S04]  /*8480*/  @!P5 STG.E.U8 desc[UR36][R6.64+0xf8], R11 ;  /* 0x0000f80b0600d986 */ /* 0x0001e8000c101124 */
[----:B------:R0:W-:Y:S02]  /*8490*/  @!P0 STG.E.U8 desc[UR36][R6.64+0xf9], R151 ;  /* 0x0000f99706008986 */ /* 0x0001e4000c101124 */
.L_x_295:
[----:B------:R-:W-:Y:S05]  /*84a0*/  BSYNC B0 ;  /* 0x0000000000007941 */ /* 0x000fea0003800000 */
.L_x_37:
[----:B0-----:R-:W2:Y:S01]  /*84b0*/  LDL.64 R2, [R1] ;  /* 0x0000000001027983 */ /* 0x001ea20000100a00 */
[----:B------:R-:W-:Y:S01]  /*84c0*/  ULDC.64 UR4, c[0x0][0x650] ;  /* 0x0001940000047ab9 */ /* 0x000fe20000000a00 */
[----:B------:R0:W-:Y:S01]  /*84d0*/  SYNCS.ARRIVE.TRANS64.A1T0 RZ, [R162+UR45], RZ ;  /* 0x000000ffa2ff79a7 */ /* 0x0001e2000810002d */
[----:B------:R-:W-:Y:S01]  /*84e0*/  PRMT R0, RZ, 0x7610, R0 ;  /* 0x00007610ff007816 */ /* 0x000fe20000000000 */
[----:B------:R-:W-:Y:S02]  /*84f0*/  IMAD.MOV.U32 R19, RZ, RZ, -0x1 ;  /* 0xffffffffff137424 */ /* 0x000fe400078e00ff */
[----:B------:R-:W-:Y:S01]  /*8500*/  IMAD.MOV.U32 R22, RZ, RZ, -0x1 ;  /* 0xffffffffff167424 */ /* 0x000fe200078e00ff */
[----:B--2---:R-:W-:-:S04]  /*8510*/  LEA R18, P0, R2, R18, 0x1 ;  /* 0x0000001202127211 */ /* 0x004fc800078008ff */
[----:B------:R-:W-:Y:S01]  /*8520*/  LEA.HI.X R17, R2, R17, R23, 0x1, P0 ;  /* 0x0000001102117211 */ /* 0x000fe200000f0c17 */
[----:B------:R-:W-:Y:S01]  /*8530*/  IMAD.MOV.U32 R2, RZ, RZ, -0x1 ;  /* 0xffffffffff027424 */ /* 0x000fe200078e00ff */
[----:B------:R-:W-:-:S04]  /*8540*/  ISETP.GE.U32.AND P0, PT, R18, UR4, PT ;  /* 0x0000000412007c0c */ /* 0x000fc8000bf06070 */
[----:B------:R-:W-:-:S13]  /*8550*/  ISETP.GE.U32.AND.EX P0, PT, R17, UR5, PT, P0 ;  /* 0x0000000511007c0c */ /* 0x000fda000bf06100 */
[----:B0-----:R-:W-:Y:S05]  /*8560*/  @P0 BRA `(.L_x_296) ;  /* 0x0000000400700947 */ /* 0x001fea0003800000 */
[----:B------:R-:W0:Y:S01]  /*8570*/  S2R R10, SR_CTAID.X ;  /* 0x00000000000a7919 */ /* 0x000e220000002500 */
[----:B------:R-:W2:Y:S01]  /*8580*/  LDC.64 R8, c[0x0][0x628] ;  /* 0x00018a00ff087b82 */ /* 0x000ea20000000a00 */
[----:B------:R-:W-:Y:S01]  /*8590*/  ULDC UR4, c[0x0][0x150] ;  /* 0x0000540000047ab9 */ /* 0x000fe20000000800 */
[----:B---3--:R-:W-:Y:S01]  /*85a0*/  IMAD.MOV.U32 R6, RZ, RZ, R18 ;  /* 0x000000ffff067224 */ /* 0x008fe200078e0012 */
[----:B------:R-:W3:Y:S01]  /*85b0*/  S2R R20, SR_CTAID.Y ;  /* 0x0000000000147919 */ /* 0x000ee20000002600 */
[----:B------:R-:W-:-:S04]  /*85c0*/  IMAD.MOV.U32 R7, RZ, RZ, R17 ;  /* 0x000000ffff077224 */ /* 0x000fc800078e0011 */
[----:B------:R-:W1:Y:S08]  /*85d0*/  LDC R15, c[0x0][0x144] ;  /* 0x00005100ff0f7b82 */ /* 0x000e700000000800 */
[----:B------:R-:W1:Y:S08]  /*85e0*/  LDC R0, c[0x0][0x630] ;  /* 0x00018c00ff007b82 */ /* 0x000e700000000800 */
[----:B------:R-:W1:Y:S01]  /*85f0*/  LDC.64 R12, c[0x0][0x620] ;  /* 0x00018800ff0c7b82 */ /* 0x000e620000000a00 */
[----:B--2---:R-:W-:-:S04]  /*8600*/  ISETP.NE.U32.AND P0, PT, R8, RZ, PT ;  /* 0x000000ff0800720c */ /* 0x004fc80003f05070 */
[----:B------:R-:W-:Y:S02]  /*8610*/  ISETP.NE.AND.EX P0, PT, R9, RZ, PT, P0 ;  /* 0x000000ff0900720c */ /* 0x000fe40003f05300 */
[----:B0-----:R-:W-:-:S05]  /*8620*/  I2FP.F32.U32 R2, R10 ;  /* 0x0000000a00027245 */ /* 0x001fca0000201000 */
[----:B------:R-:W-:-:S04]  /*8630*/  FMUL R2, R2, UR4 ;  /* 0x0000000402027c20 */ /* 0x000fc80008400000 */
[----:B------:R0:W2:Y:S02]  /*8640*/  F2I.U32.TRUNC.NTZ R14, R2 ;  /* 0x00000002000e7305 */ /* 0x0000a4000020f000 */
[----:B---3--:R-:W-:Y:S05]  /*8650*/  @!P0 BRA `(.L_x_297) ;  /* 0x0000000000288947 */ /* 0x008fea0003800000 */
[----:B------:R-:W3:Y:S02]  /*8660*/  LDC R3, c[0x0][0x634] ;  /* 0x00018d00ff037b82 */ /* 0x000ee40000000800 */
[----:B---3--:R-:W-:-:S05]  /*8670*/  IADD3 R7, P0, R18, R3, RZ ;  /* 0x0000000312077210 */ /* 0x008fca0007f1e0ff */
[----:B-1----:R-:W-:-:S04]  /*8680*/  IMAD.X R11, RZ, RZ, R17, P0 ;  /* 0x000000ffff0b7224 */ /* 0x002fc800000e0611 */
[----:B0-----:R-:W-:-:S04]  /*8690*/  IMAD.WIDE.U32 R2, R11, R8, RZ ;  /* 0x000000080b027225 */ /* 0x001fc800078e00ff */
[----:B----4-:R-:W-:-:S04]  /*86a0*/  IMAD.WIDE.U32 R4, P0, R7, R9, R2 ;  /* 0x0000000907047225 */ /* 0x010fc80007800002 */
[----:B------:R-:W-:-:S04]  /*86b0*/  IMAD.WIDE.U32 R2, R7, R8, RZ ;  /* 0x0000000807027225 */ /* 0x000fc800078e00ff */
[----:B------:R-:W-:Y:S01]  /*86c0*/  IMAD.X R7, RZ, RZ, RZ, P0 ;  /* 0x000000ffff077224 */ /* 0x000fe200000e06ff */
[----:B------:R-:W-:Y:S01]  /*86d0*/  IADD3 RZ, P0, R3, R4, RZ ;  /* 0x0000000403ff7210 */ /* 0x000fe20007f1e0ff */
[----:B------:R-:W-:-:S04]  /*86e0*/  IMAD.MOV.U32 R6, RZ, RZ, R5 ;  /* 0x000000ffff067224 */ /* 0x000fc800078e0005 */
[----:B------:R-:W-:-:S08]  /*86f0*/  IMAD.WIDE.U32.X R6, R11, R9, R6, P0 ;  /* 0x000000090b067225 */ /* 0x000fd000000e0406 */
.L_x_297:
[----:B------:R-:W3:Y:S01]  /*8700*/  LDC.64 R26, c[0x0][0x640] ;  /* 0x00019000ff1a7b82 */ /* 0x000ee20000000a00 */
[-C--:B-1----:R-:W-:Y:S01]  /*8710*/  SHF.R.U64 R11, R6, R0.reuse, R7 ;  /* 0x00000000060b7219 */ /* 0x082fe20000001207 */
[----:B------:R-:W-:Y:S01]  /*8720*/  IMAD.MOV.U32 R19, RZ, RZ, R17 ;  /* 0x000000ffff137224 */ /* 0x000fe200078e0011 */
[----:B------:R-:W-:Y:S01]  /*8730*/  SHF.R.U32.HI R0, RZ, R0, R7 ;  /* 0x00000000ff007219 */ /* 0x000fe20000011607 */
[----:B--2---:R-:W-:Y:S01]  /*8740*/  IMAD.MOV R14, RZ, RZ, -R14 ;  /* 0x000000ffff0e7224 */ /* 0x004fe200078e0a0e */
[----:B----4-:R-:W-:Y:S01]  /*8750*/  IADD3 R5, P0, RZ, -R11, RZ ;  /* 0x8000000bff057210 */ /* 0x010fe20007f1e0ff */
[----:B------:R-:W-:Y:S01]  /*8760*/  ULDC UR4, c[0x0][0x154] ;  /* 0x0000550000047ab9 */ /* 0x000fe20000000800 */
[----:B------:R-:W-:Y:S01]  /*8770*/  IMAD.MOV.U32 R7, RZ, RZ, 0x1 ;  /* 0x00000001ff077424 */ /* 0x000fe200078e00ff */
[----:B------:R-:W1:Y:S01]  /*8780*/  LDC R4, c[0x0][0x618] ;  /* 0x00018600ff047b82 */ /* 0x000e620000000800 */
[----:B------:R-:W-:Y:S02]  /*8790*/  IMAD R22, R15, R14, R10 ;  /* 0x0000000e0f167224 */ /* 0x000fe400078e020a */
[----:B------:R-:W-:-:S04]  /*87a0*/  IMAD.X R3, RZ, RZ, ~R0, P0 ;  /* 0x000000ffff037224 */ /* 0x000fc800000e0e00 */
[-C--:B------:R-:W-:Y:S01]  /*87b0*/  IMAD R0, R3, R12.reuse, RZ ;  /* 0x0000000c03007224 */ /* 0x080fe200078e02ff */
[----:B------:R-:W2:Y:S01]  /*87c0*/  LDC R6, c[0x0][0x608] ;  /* 0x00018200ff067b82 */ /* 0x000ea20000000800 */
[----:B0-----:R-:W-:-:S04]  /*87d0*/  IMAD.WIDE.U32 R2, R5, R12, R18 ;  /* 0x0000000c05027225 */ /* 0x001fc800078e0012 */
[----:B------:R-:W-:Y:S01]  /*87e0*/  IMAD R5, R5, R13, R0 ;  /* 0x0000000d05057224 */ /* 0x000fe200078e0200 */
[----:B------:R-:W-:Y:S02]  /*87f0*/  I2FP.F32.U32 R0, R20 ;  /* 0x0000001400007245 */ /* 0x000fe40000201000 */
[----:B------:R-:W0:Y:S01]  /*8800*/  LDC R24, c[0x0][0x658] ;  /* 0x00019600ff187b82 */ /* 0x000e220000000800 */
[----:B------:R-:W-:Y:S01]  /*8810*/  IMAD.IADD R3, R3, 0x1, R5 ;  /* 0x0000000103037824 */ /* 0x000fe200078e0205 */
[----:B---3--:R-:W-:Y:S01]  /*8820*/  ISETP.NE.U32.AND P0, PT, R26, RZ, PT ;  /* 0x000000ff1a00720c */ /* 0x008fe20003f05070 */
[----:B------:R-:W-:Y:S01]  /*8830*/  FMUL R0, R0, UR4 ;  /* 0x0000000400007c20 */ /* 0x000fe20008400000 */
[----:B------:R-:W-:Y:S02]  /*8840*/  IMAD.MOV.U32 R5, RZ, RZ, -0x1 ;  /* 0xffffffffff057424 */ /* 0x000fe400078e00ff */
[----:B------:R-:W-:Y:S01]  /*8850*/  ISETP.NE.AND.EX P0, PT, R27, RZ, PT, P0 ;  /* 0x000000ff1b00720c */ /* 0x000fe20003f05300 */
[----:B------:R3:W4:Y:S01]  /*8860*/  F2I.U32.TRUNC.NTZ R12, R0 ;  /* 0x00000000000c7305 */ /* 0x000722000020f000 */
[----:B------:R-:W3:Y:S01]  /*8870*/  LDC R15, c[0x0][0x148] ;  /* 0x00005200ff0f7b82 */ /* 0x000ee20000000800 */
[----:B-1----:R-:W-:-:S02]  /*8880*/  SHF.R.U64 R10, R2, R4, R3 ;  /* 0x00000004020a7219 */ /* 0x002fc40000001203 */
[----:B------:R-:W-:-:S05]  /*8890*/  SHF.R.U32.HI R3, RZ, R4, R3 ;  /* 0x00000004ff037219 */ /* 0x000fca0000011603 */
[----:B------:R-:W1:Y:S01]  /*88a0*/  LDC R14, c[0x0][0x600] ;  /* 0x00018000ff0e7b82 */ /* 0x000e620000000800 */
[-CC-:B--2---:R-:W-:Y:S02]  /*88b0*/  SHF.R.U64 R8, R10, R6.reuse, R3.reuse ;  /* 0x000000060a087219 */ /* 0x184fe40000001203 */
[----:B------:R-:W-:-:S05]  /*88c0*/  SHF.R.U32.HI R3, RZ, R6, R3 ;  /* 0x00000006ff037219 */ /* 0x000fca0000011603 */
[----:B------:R-:W2:Y:S01]  /*88d0*/  LDC R21, c[0x0][0x648] ;  /* 0x00019200ff157b82 */ /* 0x000ea20000000800 */
[-CC-:B0-----:R-:W-:Y:S02]  /*88e0*/  SHF.R.U64 R13, R8, R24.reuse, R3.reuse ;  /* 0x00000018080d7219 */ /* 0x181fe40000001203 */
[-C--:B------:R-:W-:Y:S02]  /*88f0*/  SHF.L.U32 R5, R5, R24.reuse, RZ ;  /* 0x0000001805057219 */ /* 0x080fe400000006ff */
[-C--:B------:R-:W-:Y:S01]  /*8900*/  SHF.R.U32.HI R3, RZ, R24.reuse, R3 ;  /* 0x00000018ff037219 */ /* 0x080fe20000011603 */
[----:B------:R-:W-:Y:S01]  /*8910*/  IMAD.MOV.U32 R2, RZ, RZ, R13 ;  /* 0x000000ffff027224 */ /* 0x000fe200078e000d */
[----:B------:R-:W-:Y:S01]  /*8920*/  SHF.L.U32 R24, R7, R24, RZ ;  /* 0x0000001807187219 */ /* 0x000fe200000006ff */
[----:B------:R-:W0:Y:S01]  /*8930*/  LDC R25, c[0x0][0x638] ;  /* 0x00018e00ff197b82 */ /* 0x000e220000000800 */
[----:B------:R-:W-:-:S07]  /*8940*/  LOP3.LUT R19, RZ, R5, RZ, 0x33, !PT ;  /* 0x00000005ff137212 */ /* 0x000fce00078e33ff */
[----:B------:R-:W0:Y:S01]  /*8950*/  LDC R28, c[0x0][0x610] ;  /* 0x00018400ff1c7b82 */ /* 0x000e220000000800 */
[----:B----4-:R-:W-:Y:S05]  /*8960*/  @!P0 BRA `(.L_x_298) ;  /* 0x0000000000288947 */ /* 0x010fea0003800000 */
[----:B---3--:R-:W3:Y:S02]  /*8970*/  LDC R0, c[0x0][0x64c] ;  /* 0x00019300ff007b82 */ /* 0x008ee40000000800 */
[----:B---3--:R-:W-:-:S05]  /*8980*/  IADD3 R7, P0, R13, R0, RZ ;  /* 0x000000000d077210 */ /* 0x008fca0007f1e0ff */
        /* <DEDUP_REMOVED lines=8> */
.L_x_298:
[----:B------:R-:W4:Y:S01]  /*8a10*/  LDC R4, c[0x0][0x65c] ;  /* 0x00019700ff047b82 */ /* 0x000f220000000800 */
[----:B--23--:R-:W-:Y:S01]  /*8a20*/  SHF.R.U64 R0, R2, R21, R3 ;  /* 0x0000001502007219 */ /* 0x00cfe20000001203 */
[----:B-1----:R-:W-:Y:S01]  /*8a30*/  VIADD R3, R14, 0xffffffff ;  /* 0xffffffff0e037836 */ /* 0x002fe20000000000 */
[----:B------:R-:W-:Y:S01]  /*8a40*/  LOP3.LUT R19, R8, R19, RZ, 0xc0, !PT ;  /* 0x0000001308137212 */ /* 0x000fe200078ec0ff */
[----:B------:R-:W-:Y:S02]  /*8a50*/  IMAD.MOV R12, RZ, RZ, -R12 ;  /* 0x000000ffff0c7224 */ /* 0x000fe400078e0a0c */
[----:B------:R-:W-:Y:S01]  /*8a60*/  IMAD.MOV R2, RZ, RZ, -R0 ;  /* 0x000000ffff027224 */ /* 0x000fe200078e0a00 */
[----:B------:R-:W-:Y:S01]  /*8a70*/  LOP3.LUT R3, R10, R3, RZ, 0xc0, !PT ;  /* 0x000000030a037212 */ /* 0x000fe200078ec0ff */
[----:B------:R-:W-:Y:S02]  /*8a80*/  IMAD R19, R24, R0, R19 ;  /* 0x0000000018137224 */ /* 0x000fe400078e0213 */
[----:B0-----:R-:W-:-:S04]  /*8a90*/  IMAD R0, R2, R25, R13 ;  /* 0x0000001902007224 */ /* 0x001fc800078e020d */
[----:B------:R-:W-:Y:S01]  /*8aa0*/  IMAD R2, R0, R14, R3 ;  /* 0x0000000e00027224 */ /* 0x000fe200078e0203 */
[----:B----4-:R-:W-:Y:S01]  /*8ab0*/  ISETP.NE.AND P0, PT, R4, 0x1, PT ;  /* 0x000000010400780c */ /* 0x010fe20003f05270 */
[----:B------:R-:W-:-:S05]  /*8ac0*/  IMAD.MOV.U32 R4, RZ, RZ, 0x1 ;  /* 0x00000001ff047424 */ /* 0x000fca00078e00ff */
[----:B------:R-:W-:-:S07]  /*8ad0*/  PRMT R0, R4, 0x7610, R0 ;  /* 0x0000761004007816 */ /* 0x000fce0000000000 */
[----:B------:R-:W-:-:S04]  /*8ae0*/  @P0 IMAD R22, R15, R12, R20 ;  /* 0x0000000c0f160224 */ /* 0x000fc800078e0214 */
[----:B------:R-:W-:-:S05]  /*8af0*/  IMAD R19, R19, R28, R22 ;  /* 0x0000001c13137224 */ /* 0x000fca00078e0216 */
[----:B------:R-:W-:Y:S02]  /*8b00*/  SEL R22, R2, R19, !P0 ;  /* 0x0000001302167207 */ /* 0x000fe40004000000 */
[----:B------:R-:W-:Y:S01]  /*8b10*/  SEL R19, R19, R2, !P0 ;  /* 0x0000000213137207 */ /* 0x000fe20004000000 */
[----:B------:R-:W-:-:S07]  /*8b20*/  IMAD.MOV.U32 R2, RZ, RZ, R11 ;  /* 0x000000ffff027224 */ /* 0x000fce00078e000b */
.L_x_296:
[----:B------:R-:W-:Y:S02]  /*8b30*/  LOP3.LUT P0, RZ, R0, 0xff, RZ, 0xc0, !PT ;  /* 0x000000ff00ff7812 */ /* 0x000fe4000780c0ff */
[----:B------:R-:W-:-:S11]  /*8b40*/  LOP3.LUT R165, R165, 0x1, RZ, 0x3c, !PT ;  /* 0x00000001a5a57812 */ /* 0x000fd600078e3cff */
[----:B------:R-:W-:Y:S05]  /*8b50*/  @P0 BRA `(.L_x_299) ;  /* 0xffffff8c000c0947 */ /* 0x000fea000383ffff */
[----:B------:R-:W-:Y:S05]  /*8b60*/  EXIT ;  /* 0x000000000000794d */ /* 0x000fea0003800000 */
.L_x_18:
[----:B------:R-:W-:-:S08]  /*8b70*/  ISETP.NE.AND P0, PT, R5, RZ, PT ;  /* 0x000000ff0500720c */ /* 0x000fd00003f05270 */
[----:B0-----:R-:W0:-:S00]  /*8b80*/  USETMAXREG.DEALLOC.CTAPOOL 0x28 ;  /* 0x00000028000079c8 */ /* 0x001e0000080e0500 */
[----:B------:R-:W-:Y:S05]  /*8b90*/  @P0 EXIT ;  /* 0x000000000000094d */ /* 0x000fea0003800000 */
[----:B0-----:R-:W-:Y:S01]  /*8ba0*/  LOP3.LUT P0, RZ, R8, 0xff, RZ, 0xc0, !PT ;  /* 0x000000ff08ff7812 */ /* 0x001fe2000780c0ff */
[----:B------:R-:W-:Y:S02]  /*8bb0*/  IMAD.MOV.U32 R0, RZ, RZ, 0x1 ;  /* 0x00000001ff007424 */ /* 0x000fe400078e00ff */
[----:B------:R-:W-:-:S10]  /*8bc0*/  IMAD.MOV.U32 R8, RZ, RZ, RZ ;  /* 0x000000ffff087224 */ /* 0x000fd400078e00ff */
[----:B------:R-:W-:Y:S05]  /*8bd0*/  @!P0 BRA `(.L_x_300) ;  /* 0x0000000c00408947 */ /* 0x000fea0003800000 */
[----:B------:R-:W0:Y:S01]  /*8be0*/  S2R R10, SR_CgaCtaId ;  /* 0x00000000000a7919 */ /* 0x000e220000008800 */
[----:B------:R-:W-:Y:S01]  /*8bf0*/  LOP3.LUT P0, RZ, R4, 0x1f, RZ, 0xc0, !PT ;  /* 0x0000001f04ff7812 */ /* 0x000fe2000780c0ff */
[----:B------:R-:W-:Y:S01]  /*8c00*/  ULDC UR5, c[0x0][0x658] ;  /* 0x0001960000057ab9 */ /* 0x000fe20000000800 */
[C---:B------:R-:W-:Y:S01]  /*8c10*/  ISETP.NE.AND P2, PT, R3.reuse, RZ, PT ;  /* 0x000000ff0300720c */ /* 0x040fe20003f45270 */
[----:B------:R-:W-:Y:S01]  /*8c20*/  UMOV UR6, 0xffffffff ;  /* 0xffffffff00067882 */ /* 0x000fe20000000000 */
[----:B------:R-:W-:Y:S01]  /*8c30*/  ISETP.NE.OR P0, PT, R3, RZ, !P0 ;  /* 0x000000ff0300720c */ /* 0x000fe20004705670 */
[----:B------:R-:W-:Y:S01]  /*8c40*/  BSSY B0, `(.L_x_300) ;  /* 0x00000c9000007945 */ /* 0x000fe20003800000 */
[----:B------:R-:W-:Y:S01]  /*8c50*/  USHF.L.U32 UR6, UR6, UR5, URZ ;  /* 0x0000000506067299 */ /* 0x000fe2000800063f */
[----:B------:R-:W-:Y:S01]  /*8c60*/  IMAD.MOV.U32 R9, RZ, RZ, 0x1 ;  /* 0x00000001ff097424 */ /* 0x000fe200078e00ff */
[----:B------:R-:W-:Y:S01]  /*8c70*/  LOP3.LUT R6, R16, 0x2, RZ, 0xfc, !PT ;  /* 0x0000000210067812 */ /* 0x000fe200078efcff */
[----:B------:R-:W-:Y:S01]  /*8c80*/  IMAD.MOV.U32 R0, RZ, RZ, 0x1 ;  /* 0x00000001ff007424 */ /* 0x000fe200078e00ff */
[----:B------:R-:W-:Y:S01]  /*8c90*/  ULDC UR4, c[0x0][0x600] ;  /* 0x0001800000047ab9 */ /* 0x000fe20000000800 */
[----:B------:R-:W-:Y:S01]  /*8ca0*/  IMAD.MOV.U32 R8, RZ, RZ, RZ ;  /* 0x000000ffff087224 */ /* 0x000fe200078e00ff */
[----:B------:R-:W-:Y:S01]  /*8cb0*/  UMOV UR7, 0x1 ;  /* 0x0000000100077882 */ /* 0x000fe20000000000 */
[----:B------:R-:W-:-:S02]  /*8cc0*/  UIADD3 UR19, UR40, 0x1, URZ ;  /* 0x0000000128137890 */ /* 0x000fc4000fffe03f */
[----:B------:R-:W-:Y:S02]  /*8cd0*/  UIADD3 UR15, UR4, -0x1, URZ ;  /* 0xffffffff040f7890 */ /* 0x000fe4000fffe03f */
[----:B------:R-:W-:Y:S02]  /*8ce0*/  USHF.L.U32 UR17, UR7, UR5, URZ ;  /* 0x0000000507117299 */ /* 0x000fe4000800063f */
[----:B------:R-:W-:Y:S01]  /*8cf0*/  ULOP3.LUT UR16, URZ, UR6, URZ, 0x33, !UPT ;  /* 0x000000063f107292 */ /* 0x000fe2000f8e333f */
[----:B------:R-:W-:Y:S01]  /*8d00*/  ULDC.64 UR20, c[0x0][0x198] ;  /* 0x0000660000147ab9 */ /* 0x000fe20000000a00 */
[C---:B0-----:R-:W-:Y:S02]  /*8d10*/  IMAD.SHL.U32 R3, R10.reuse, 0x2000, RZ ;  /* 0x000020000a037824 */ /* 0x041fe400078e00ff */
[----:B------:R-:W-:-:S03]  /*8d20*/  IMAD.SHL.U32 R10, R10, 0x80, RZ ;  /* 0x000000800a0a7824 */ /* 0x000fc600078e00ff */
[----:B------:R-:W-:Y:S02]  /*8d30*/  LOP3.LUT R3, R3, 0x2000, RZ, 0xc0, !PT ;  /* 0x0000200003037812 */ /* 0x000fe400078ec0ff */
[----:B------:R-:W-:-:S03]  /*8d40*/  LOP3.LUT R10, R10, 0x80, RZ, 0xc0, !PT ;  /* 0x000000800a0a7812 */ /* 0x000fc600078ec0ff */
[----:B------:R-:W-:-:S07]  /*8d50*/  VIADD R7, R3, 0xb180 ;  /* 0x0000b18003077836 */ /* 0x000fce0000000000 */
.L_x_312:
[----:B------:R-:W-:-:S03]  /*8d60*/  UMOV UR4, 0xffffffff ;  /* 0xffffffff00047882 */ /* 0x000fc60000000000 */
[----:B------:R-:W-:Y:S05]  /*8d70*/  BRA.DIV UR4, `(.L_x_301) ;  /* 0x0000001204e87947 */ /* 0x000fea000b800000 */
[----:B------:R-:W-:-:S13]  /*8d80*/  ELECT P6, URZ, PT ;  /* 0x00000000003f782f */ /* 0x000fda00038c0000 */
.L_x_332:
[----:B------:R-:W0:Y:S01]  /*8d90*/  LDC R3, c[0x0][0x28c] ;  /* 0x0000a300ff037b82 */ /* 0x000e220000000800 */
[----:B------:R-:W-:Y:S01]  /*8da0*/  BSSY B1, `(.L_x_302) ;  /* 0x0000039000017945 */ /* 0x000fe20003800000 */
[----:B0-----:R-:W-:-:S13]  /*8db0*/  ISETP.LT.OR P6, PT, R3, 0x1, !P6 ;  /* 0x000000010300780c */ /* 0x001fda00077c1670 */
[----:B------:R-:W-:Y:S05]  /*8dc0*/  @P6 BRA `(.L_x_303) ;  /* 0x0000000000d86947 */ /* 0x000fea0003800000 */
[----:B------:R-:W-:Y:S02]  /*8dd0*/  IMAD R22, R22, 0x100, R10 ;  /* 0x0000010016167824 */ /* 0x000fe400078e020a */
[----:B------:R-:W-:Y:S02]  /*8de0*/  IMAD.SHL.U32 R19, R19, 0x40, RZ ;  /* 0x0000004013137824 */ /* 0x000fe400078e00ff */
[----:B------:R-:W-:Y:S02]  /*8df0*/  IMAD.MOV.U32 R14, RZ, RZ, RZ ;  /* 0x000000ffff0e7224 */ /* 0x000fe400078e00ff */
[----:B------:R-:W-:Y:S02]  /*8e00*/  IMAD.U32 R15, RZ, RZ, UR19 ;  /* 0x00000013ff0f7e24 */ /* 0x000fe4000f8e00ff */
[----:B------:R-:W-:Y:S02]  /*8e10*/  IMAD.MOV.U32 R3, RZ, RZ, R0 ;  /* 0x000000ffff037224 */ /* 0x000fe400078e0000 */
[----:B------:R-:W-:-:S07]  /*8e20*/  IMAD.MOV.U32 R4, RZ, RZ, R8 ;  /* 0x000000ffff047224 */ /* 0x000fce00078e0008 */
.L_x_307:
[----:B------:R-:W0:Y:S01]  /*8e30*/  S2R R12, SR_CgaCtaId ;  /* 0x00000000000c7919 */ /* 0x000e220000008800 */
[----:B------:R-:W-:Y:S01]  /*8e40*/  MOV R5, 0x400 ;  /* 0x0000040000057802 */ /* 0x000fe20000000f00 */
[----:B------:R-:W1:Y:S03]  /*8e50*/  @!P2 LDC R11, c[0x0][0x500] ;  /* 0x00014000ff0bab82 */ /* 0x000e660000000800 */
[----:B0-----:R-:W-:Y:S02]  /*8e60*/  LEA R13, R12, R5, 0x18 ;  /* 0x000000050c0d7211 */ /* 0x001fe400078ec0ff */
[----:B------:R-:W-:-:S03]  /*8e70*/  SHF.L.U32 R5, R3, 0x1f, RZ ;  /* 0x0000001f03057819 */ /* 0x000fc600000006ff */
[----:B------:R-:W-:-:S04]  /*8e80*/  IMAD R12, R4, 0x8, R13 ;  /* 0x00000008040c7824 */ /* 0x000fc800078e020d */
[----:B------:R-:W0:Y:S02]  /*8e90*/  SYNCS.PHASECHK.TRANS64.TRYWAIT P1, [R12+URZ+0x58], R5 ;  /* 0x000058050c0075a7 */ /* 0x000e24000802017f */
[----:B01----:R-:W-:Y:S05]  /*8ea0*/  @!P1 BRA `(.L_x_304) ;  /* 0x0000001000bc9947 */ /* 0x003fea0003800000 */
.L_x_333:
[----:B0-----:R-:W-:Y:S01]  /*8eb0*/  PRMT R5, R6, 0x9910, RZ ;  /* 0x0000991006057816 */ /* 0x001fe200000000ff */
[----:B------:R0:W-:Y:S03]  /*8ec0*/  @!P2 SYNCS.ARRIVE.TRANS64 RZ, [R12+URZ], R11 ;  /* 0x0000000b0cffa9a7 */ /* 0x0001e6000800003f */
[----:B------:R-:W-:-:S13]  /*8ed0*/  ISETP.NE.AND P1, PT, R5, 0x2, PT ;  /* 0x000000020500780c */ /* 0x000fda0003f25270 */
[----:B0-----:R-:W-:Y:S05]  /*8ee0*/  @P1 BRA `(.L_x_305) ;  /* 0x0000000000041947 */ /* 0x001fea0003800000 */
[----:B------:R-:W-:Y:S01]  /*8ef0*/  BPT.TRAP 0x1 ;  /* 0x000000040000795c */ /* 0x000fe20000300000 */
.L_x_305:
[----:B------:R-:W-:Y:S05]  /*8f00*/  @P0 BRA `(.L_x_306) ;  /* 0x0000000000040947 */ /* 0x000fea0003800000 */
[----:B------:R-:W-:Y:S01]  /*8f10*/  BPT.TRAP 0x1 ;  /* 0x000000040000795c */ /* 0x000fe20000300000 */
.L_x_306:
[----:B------:R-:W-:Y:S01]  /*8f20*/  R2UR UR13, R13 ;  /* 0x000000000d0d72ca */ /* 0x000fe200000e0000 */
[----:B------:R-:W-:Y:S01]  /*8f30*/  IMAD R13, R4, 0x1000, R13 ;  /* 0x00001000040d7824 */ /* 0x000fe200078e020d */
[----:B------:R-:W-:Y:S01]  /*8f40*/  R2UR UR9, R12 ;  /* 0x000000000c0972ca */ /* 0x000fe200000e0000 */
[C---:B------:R-:W-:Y:S01]  /*8f50*/  IMAD R5, R4.reuse, 0x4000, R7 ;  /* 0x0000400004057824 */ /* 0x040fe200078e0207 */
[----:B------:R-:W-:Y:S01]  /*8f60*/  UIADD3 UR4, UP0, UR20, 0xf0, URZ ;  /* 0x000000f014047890 */ /* 0x000fe2000ff1e03f */
[----:B------:R-:W-:Y:S01]  /*8f70*/  VIADD R15, R15, 0xffffffff ;  /* 0xffffffff0f0f7836 */ /* 0x000fe20000000000 */
[----:B------:R-:W-:Y:S01]  /*8f80*/  R2UR UR5, R13 ;  /* 0x000000000d0572ca */ /* 0x000fe200000e0000 */
[----:B------:R-:W-:Y:S01]  /*8f90*/  UIADD3 UR22, UP1, UR20, 0x1f0, URZ ;  /* 0x000001f014167890 */ /* 0x000fe2000ff3e03f */
[----:B------:R-:W-:Y:S01]  /*8fa0*/  R2UR UR8, R5 ;  /* 0x00000000050872ca */ /* 0x000fe200000e0000 */
[----:B------:R-:W-:Y:S01]  /*8fb0*/  VIADD R4, R4, 0x1 ;  /* 0x0000000104047836 */ /* 0x000fe20000000000 */
[----:B------:R-:W-:Y:S01]  /*8fc0*/  R2UR UR11, R19 ;  /* 0x00000000130b72ca */ /* 0x000fe200000e0000 */
[----:B------:R-:W-:Y:S01]  /*8fd0*/  UIADD3.X UR23, URZ, UR21, URZ, UP1, !UPT ;  /* 0x000000153f177290 */ /* 0x000fe20008ffe43f */
[----:B------:R-:W-:Y:S01]  /*8fe0*/  R2UR UR10, R14 ;  /* 0x000000000e0a72ca */ /* 0x000fe200000e0000 */
[----:B------:R-:W-:Y:S01]  /*8ff0*/  UMOV UR6, 0x0 ;  /* 0x0000000000067882 */ /* 0x000fe20000000000 */
[----:B------:R-:W-:Y:S01]  /*9000*/  R2UR UR12, R2 ;  /* 0x00000000020c72ca */ /* 0x000fe200000e0000 */
[----:B------:R-:W-:Y:S01]  /*9010*/  UMOV UR7, 0x10000000 ;  /* 0x1000000000077882 */ /* 0x000fe20000000000 */
[----:B------:R-:W-:Y:S01]  /*9020*/  R2UR UR18, R22 ;  /* 0x00000000161272ca */ /* 0x000fe200000e0000 */
[----:B------:R-:W-:Y:S01]  /*9030*/  UMOV UR24, 0x30000 ;  /* 0x0003000000187882 */ /* 0x000fe20000000000 */
[----:B------:R-:W-:Y:S01]  /*9040*/  ISETP.GT.AND P3, PT, R15, 0x1, PT ;  /* 0x000000010f00780c */ /* 0x000fe20003f64270 */
[----:B------:R-:W-:Y:S01]  /*9050*/  UIADD3 UR14, UR5, 0x180, URZ ;  /* 0x00000180050e7890 */ /* 0x000fe2000fffe03f */
[----:B------:R-:W-:Y:S01]  /*9060*/  ISETP.NE.AND P1, PT, R4, 0xb, PT ;  /* 0x0000000b0400780c */ /* 0x000fe20003f25270 */
[----:B------:R-:W-:Y:S01]  /*9070*/  UIADD3.X UR5, URZ, UR21, URZ, UP0, !UPT ;  /* 0x000000153f057290 */ /* 0x000fe200087fe43f */
[----:B------:R-:W-:Y:S01]  /*9080*/  VIADD R14, R14, 0x40 ;  /* 0x000000400e0e7836 */ /* 0x000fe20000000000 */
[----:B------:R-:W-:Y:S01]  /*9090*/  UIADD3 UR13, UR13, UR8, URZ ;  /* 0x000000080d0d7290 */ /* 0x000fe2000fffe03f */
[----:B------:R-:W-:-:S02]  /*90a0*/  SEL R12, RZ, 0x1, P1 ;  /* 0x00000001ff0c7807 */ /* 0x000fc40000800000 */
[----:B------:R-:W-:Y:S01]  /*90b0*/  UMOV UR8, UR14 ;  /* 0x0000000e00087c82 */ /* 0x000fe20008000000 */
[----:B------:R-:W-:Y:S02]  /*90c0*/  SEL R4, R4, RZ, P1 ;  /* 0x000000ff04047207 */ /* 0x000fe40000800000 */
[----:B------:R-:W-:Y:S01]  /*90d0*/  LOP3.LUT R3, R3, R12, RZ, 0x3c, !PT ;  /* 0x0000000c03037212 */ /* 0x000fe200078e3cff */
[----:B------:R0:W-:Y:S02]  /*90e0*/  UTMALDG.3D [UR8], [UR4], desc[UR6] ;  /* 0x00000608040075b4 */ /* 0x0001e40008011000 */
[----:B0-----:R-:W-:Y:S01]  /*90f0*/  UMOV UR11, UR18 ;  /* 0x00000012000b7c82 */ /* 0x001fe20008000000 */
[----:B------:R-:W-:Y:S02]  /*9100*/  UMOV UR8, UR13 ;  /* 0x0000000d00087c82 */ /* 0x000fe40008000000 */
[----:B------:R0:W-:Y:S02]  /*9110*/  UTMALDG.3D.MULTICAST [UR8], [UR22], UR24, desc[UR6] ;  /* 0x00000608160073b4 */ /* 0x0001e40008011818 */
[----:B0-----:R-:W-:Y:S05]  /*9120*/  @P3 BRA `(.L_x_307) ;  /* 0xfffffffc00403947 */ /* 0x001fea000383ffff */
.L_x_303:
[----:B------:R-:W-:Y:S05]  /*9130*/  BSYNC B1 ;  /* 0x0000000000017941 */ /* 0x000fea0003800000 */
.L_x_302:
[----:B------:R-:W2:Y:S01]  /*9140*/  LDL.64 R12, [R1] ;  /* 0x00000000010c7983 */ /* 0x000ea20000100a00 */
[----:B------:R-:W-:Y:S01]  /*9150*/  LOP3.LUT P4, RZ, R9, 0xff, RZ, 0xc0, !PT ;  /* 0x000000ff09ff7812 */ /* 0x000fe2000788c0ff */
[----:B------:R-:W-:Y:S01]  /*9160*/  VIADD R8, R8, UR40 ;  /* 0x0000002808087c36 */ /* 0x000fe20008000000 */
[----:B------:R-:W-:Y:S01]  /*9170*/  ULDC.64 UR4, c[0x0][0x650] ;  /* 0x0001940000047ab9 */ /* 0x000fe20000000a00 */
[----:B------:R-:W-:Y:S01]  /*9180*/  IMAD.U32 R5, RZ, RZ, UR40 ;  /* 0x00000028ff057e24 */ /* 0x000fe2000f8e00ff */
[----:B------:R-:W-:Y:S01]  /*9190*/  UISETP.GE.U32.AND UP0, UPT, UR40, 0xb, UPT ;  /* 0x0000000b2800788c */ /* 0x000fe2000bf06070 */
[----:B------:R-:W-:Y:S01]  /*91a0*/  BSSY B1, `(.L_x_308) ;  /* 0x0000070000017945 */ /* 0x000fe20003800000 */
[----:B------:R-:W-:Y:S01]  /*91b0*/  ISETP.GT.U32.AND P1, PT, R8, 0xa, PT ;  /* 0x0000000a0800780c */ /* 0x000fe20003f24070 */
[----:B------:R-:W-:Y:S01]  /*91c0*/  IMAD.MOV.U32 R19, RZ, RZ, -0x1 ;  /* 0xffffffffff137424 */ /* 0x000fe200078e00ff */
[----:B------:R-:W-:Y:S01]  /*91d0*/  PRMT R9, RZ, 0x7610, R9 ;  /* 0x00007610ff097816 */ /* 0x000fe20000000009 */
[----:B------:R-:W-:Y:S01]  /*91e0*/  IMAD.MOV.U32 R22, RZ, RZ, -0x1 ;  /* 0xffffffffff167424 */ /* 0x000fe200078e00ff */
[----:B------:R-:W-:-:S02]  /*91f0*/  ISETP.LT.U32.AND P1, PT, R5, 0xb, P1 ;  /* 0x0000000b0500780c */ /* 0x000fc40000f21070 */
[----:B------:R-:W-:Y:S01]  /*9200*/  PLOP3.LUT P3, PT, PT, PT, UP0, 0x80, 0x0 ;  /* 0x000000000000781c */ /* 0x000fe20003f6f008 */
[----:B------:R-:W0:Y:S01]  /*9210*/  @P4 S2R R3, SR_CgaCtaId ;  /* 0x0000000000034919 */ /* 0x000e220000008800 */
[----:B------:R-:W-:-:S04]  /*9220*/  @P4 MOV R2, 0x400 ;  /* 0x0000040000024802 */ /* 0x000fc80000000f00 */
[----:B0-----:R-:W-:Y:S01]  /*9230*/  @P4 LEA R4, R3, R2, 0x18 ;  /* 0x0000000203044211 */ /* 0x001fe200078ec0ff */
[----:B------:R-:W-:-:S03]  /*9240*/  IMAD.WIDE.U32 R2, R8, -0x45d1745d, RZ ;  /* 0xba2e8ba308027825 */ /* 0x000fc600078e00ff */
[----:B------:R0:W-:Y:S01]  /*9250*/  @P4 SYNCS.ARRIVE.TRANS64.A1T0 RZ, [R4+URZ+0xe8], RZ ;  /* 0x0000e8ff04ff49a7 */ /* 0x0001e2000810003f */
[----:B------:R-:W-:Y:S01]  /*9260*/  IMAD.MOV.U32 R2, RZ, RZ, -0x1 ;  /* 0xffffffffff027424 */ /* 0x000fe200078e00ff */
[----:B------:R-:W-:Y:S02]  /*9270*/  SHF.R.U32.HI R5, RZ, 0x3, R3 ;  /* 0x00000003ff057819 */ /* 0x000fe40000011603 */
[----:B------:R-:W-:-:S03]  /*9280*/  SEL R3, RZ, 0x1, !P1 ;  /* 0x00000001ff037807 */ /* 0x000fc60004800000 */
[----:B------:R-:W-:Y:S01]  /*9290*/  IMAD R8, R5, -0xb, R8 ;  /* 0xfffffff505087824 */ /* 0x000fe200078e0208 */
[----:B------:R-:W-:Y:S02]  /*92a0*/  LOP3.LUT R0, R0, R3, RZ, 0x3c, !PT ;  /* 0x0000000300007212 */ /* 0x000fe400078e3cff */
[----:B------:R-:W-:Y:S02]  /*92b0*/  PRMT R3, RZ, 0x7610, R3 ;  /* 0x00007610ff037816 */ /* 0x000fe40000000003 */
[----:B------:R-:W-:Y:S02]  /*92c0*/  @P3 LOP3.LUT R0, R0, 0x1, R5, 0x78, !PT ;  /* 0x0000000100003812 */ /* 0x000fe400078e7805 */
[----:B--2---:R-:W-:-:S04]  /*92d0*/  IADD3 R18, P4, R18, R12, RZ ;  /* 0x0000000c12127210 */ /* 0x004fc80007f9e0ff */
[----:B------:R-:W-:Y:S01]  /*92e0*/  ISETP.GE.U32.AND P1, PT, R18, UR4, PT ;  /* 0x0000000412007c0c */ /* 0x000fe2000bf26070 */
[----:B------:R-:W-:-:S05]  /*92f0*/  IMAD.X R17, R17, 0x1, R23, P4 ;  /* 0x0000000111117824 */ /* 0x000fca00020e0617 */
[----:B------:R-:W-:-:S13]  /*9300*/  ISETP.GE.U32.AND.EX P1, PT, R17, UR5, PT, P1 ;  /* 0x0000000511007c0c */ /* 0x000fda000bf26110 */
[----:B0-----:R-:W-:Y:S05]  /*9310*/  @P1 BRA `(.L_x_309) ;  /* 0x0000000400601947 */ /* 0x001fea0003800000 */
[----:B------:R-:W0:Y:S01]  /*9320*/  S2R R12, SR_CTAID.X ;  /* 0x00000000000c7919 */ /* 0x000e220000002500 */
[----:B------:R-:W-:Y:S01]  /*9330*/  ULDC.64 UR4, c[0x0][0x628] ;  /* 0x00018a0000047ab9 */ /* 0x000fe20000000a00 */
[----:B------:R-:W-:Y:S01]  /*9340*/  ULDC UR7, c[0x0][0x630] ;  /* 0x00018c0000077ab9 */ /* 0x000fe20000000800 */
[----:B------:R-:W-:Y:S01]  /*9350*/  ISETP.NE.U32.AND P1, PT, RZ, UR4, PT ;  /* 0x00000004ff007c0c */ /* 0x000fe2000bf25070 */
[----:B------:R-:W1:Y:S01]  /*9360*/  S2R R13, SR_CTAID.Y ;  /* 0x00000000000d7919 */ /* 0x000e620000002600 */
[----:B------:R-:W-:Y:S01]  /*9370*/  ULDC UR8, c[0x0][0x150] ;  /* 0x0000540000087ab9 */ /* 0x000fe20000000800 */
[----:B------:R-:W-:Y:S01]  /*9380*/  IMAD.MOV.U32 R2, RZ, RZ, R18 ;  /* 0x000000ffff027224 */ /* 0x000fe200078e0012 */
[----:B------:R-:W-:Y:S01]  /*9390*/  ISETP.NE.AND.EX P1, PT, RZ, UR5, PT, P1 ;  /* 0x00000005ff007c0c */ /* 0x000fe2000bf25310 */
[----:B------:R-:W-:Y:S01]  /*93a0*/  IMAD.MOV.U32 R3, RZ, RZ, R17 ;  /* 0x000000ffff037224 */ /* 0x000fe200078e0011 */
[----:B0-----:R-:W-:-:S11]  /*93b0*/  I2FP.F32.U32 R14, R12 ;  /* 0x0000000c000e7245 */ /* 0x001fd60000201000 */
[----:B------:R-:W-:Y:S05]  /*93c0*/  @!P1 BRA `(.L_x_310) ;  /* 0x0000000000289947 */ /* 0x000fea0003800000 */
[----:B------:R-:W-:Y:S02]  /*93d0*/  ULDC UR6, c[0x0][0x634] ;  /* 0x00018d0000067ab9 */ /* 0x000fe40000000800 */
[----:B------:R-:W-:-:S05]  /*93e0*/  IADD3 R3, P1, R18, UR6, RZ ;  /* 0x0000000612037c10 */ /* 0x000fca000ff3e0ff */
[----:B------:R-:W-:-:S04]  /*93f0*/  IMAD.X R11, RZ, RZ, R17, P1 ;  /* 0x000000ffff0b7224 */ /* 0x000fc800008e0611 */
[----:B------:R-:W-:-:S04]  /*9400*/  IMAD.WIDE.U32 R4, R11, UR4, RZ ;  /* 0x000000040b047c25 */ /* 0x000fc8000f8e00ff */
[----:B------:R-:W-:-:S04]  /*9410*/  IMAD.WIDE.U32 R4, P1, R3, UR5, R4 ;  /* 0x0000000503047c25 */ /* 0x000fc8000f820004 */
[----:B------:R-:W-:-:S04]  /*9420*/  IMAD.WIDE.U32 R2, R3, UR4, RZ ;  /* 0x0000000403027c25 */ /* 0x000fc8000f8e00ff */
[----:B------:R-:W-:Y:S01]  /*9430*/  IMAD.MOV.U32 R2, RZ, RZ, R5 ;  /* 0x000000ffff027224 */ /* 0x000fe200078e0005 */
[----:B------:R-:W-:Y:S01]  /*9440*/  IADD3 RZ, P3, R3, R4, RZ ;  /* 0x0000000403ff7210 */ /* 0x000fe20007f7e0ff */
[----:B------:R-:W-:-:S04]  /*9450*/  IMAD.X R3, RZ, RZ, RZ, P1 ;  /* 0x000000ffff037224 */ /* 0x000fc800008e06ff */
[----:B------:R-:W-:-:S08]  /*9460*/  IMAD.WIDE.U32.X R2, R11, UR5, R2, P3 ;  /* 0x000000050b027c25 */ /* 0x000fd000098e0402 */
.L_x_310:
[----:B------:R-:W0:Y:S01]  /*9470*/  LDC R21, c[0x0][0x65c] ;  /* 0x00019700ff157b82 */ /* 0x000e220000000800 */
[--C-:B------:R-:W-:Y:S01]  /*9480*/  SHF.R.U64 R11, R2, UR7, R3.reuse ;  /* 0x00000007020b7c19 */ /* 0x100fe20008001203 */
[----:B------:R-:W-:Y:S01]  /*9490*/  FMUL R14, R14, UR8 ;  /* 0x000000080e0e7c20 */ /* 0x000fe20008400000 */
[----:B------:R-:W-:Y:S01]  /*94a0*/  SHF.R.U32.HI R2, RZ, UR7, R3 ;  /* 0x00000007ff027c19 */ /* 0x000fe20008011603 */
[----:B------:R-:W-:Y:S01]  /*94b0*/  ULDC UR6, c[0x0][0x154] ;  /* 0x0000550000067ab9 */ /* 0x000fe20000000800 */
[----:B------:R-:W-:Y:S01]  /*94c0*/  IADD3 R15, P1, RZ, -R11, RZ ;  /* 0x8000000bff0f7210 */ /* 0x000fe20007f3e0ff */
[----:B------:R-:W-:Y:S01]  /*94d0*/  ULDC.64 UR4, c[0x0][0x620] ;  /* 0x0001880000047ab9 */ /* 0x000fe20000000a00 */
[----:B-1----:R-:W-:Y:S01]  /*94e0*/  I2FP.F32.U32 R3, R13 ;  /* 0x0000000d00037245 */ /* 0x002fe20000201000 */
[----:B------:R-:W1:Y:S01]  /*94f0*/  LDC R19, c[0x0][0x144] ;  /* 0x00005100ff137b82 */ /* 0x000e620000000800 */
[----:B------:R-:W2:Y:S01]  /*9500*/  F2I.U32.TRUNC.NTZ R14, R14 ;  /* 0x0000000e000e7305 */ /* 0x000ea2000020f000 */
[----:B------:R-:W-:-:S02]  /*9510*/  IMAD.X R2, RZ, RZ, ~R2, P1 ;  /* 0x000000ffff027224 */ /* 0x000fc400008e0e02 */
[----:B------:R-:W-:Y:S01]  /*9520*/  FMUL R4, R3, UR6 ;  /* 0x0000000603047c20 */ /* 0x000fe20008400000 */
[----:B------:R-:W-:Y:S01]  /*9530*/  IMAD.MOV.U32 R3, RZ, RZ, R17 ;  /* 0x000000ffff037224 */ /* 0x000fe200078e0011 */
[----:B------:R-:W-:Y:S01]  /*9540*/  ULDC.64 UR6, c[0x0][0x640] ;  /* 0x0001900000067ab9 */ /* 0x000fe20000000a00 */
[----:B------:R-:W-:Y:S01]  /*9550*/  IMAD R2, R2, UR4, RZ ;  /* 0x0000000402027c24 */ /* 0x000fe2000f8e02ff */
[----:B------:R-:W3:Y:S01]  /*9560*/  LDC R20, c[0x0][0x148] ;  /* 0x00005200ff147b82 */ /* 0x000ee20000000800 */
[----:B------:R-:W-:Y:S01]  /*9570*/  ISETP.NE.U32.AND P1, PT, RZ, UR6, PT ;  /* 0x00000006ff007c0c */ /* 0x000fe2000bf25070 */
[----:B------:R-:W4:Y:S01]  /*9580*/  F2I.U32.TRUNC.NTZ R4, R4 ;  /* 0x0000000400047305 */ /* 0x000f22000020f000 */
[----:B------:R-:W-:Y:S02]  /*9590*/  IMAD R5, R15, UR5, R2 ;  /* 0x000000050f057c24 */ /* 0x000fe4000f8e0202 */
[----:B------:R-:W-:Y:S01]  /*95a0*/  IMAD.MOV.U32 R2, RZ, RZ, R18 ;  /* 0x000000ffff027224 */ /* 0x000fe200078e0012 */
[----:B------:R-:W-:-:S02]  /*95b0*/  ISETP.NE.AND.EX P1, PT, RZ, UR7, PT, P1 ;  /* 0x00000007ff007c0c */ /* 0x000fc4000bf25310 */
[----:B0-----:R-:W-:Y:S01]  /*95c0*/  ISETP.NE.AND P4, PT, R21, 0x1, PT ;  /* 0x000000011500780c */ /* 0x001fe20003f85270 */
[----:B------:R-:W-:Y:S01]  /*95d0*/  IMAD.WIDE.U32 R2, R15, UR4, R2 ;  /* 0x000000040f027c25 */ /* 0x000fe2000f8e0002 */
[----:B------:R-:W-:-:S03]  /*95e0*/  ULDC UR4, c[0x0][0x618] ;  /* 0x0001860000047ab9 */ /* 0x000fc60000000800 */
[----:B--2---:R-:W-:Y:S02]  /*95f0*/  IMAD.MOV R14, RZ, RZ, -R14 ;  /* 0x000000ffff0e7224 */ /* 0x004fe400078e0a0e */
[----:B------:R-:W-:Y:S02]  /*9600*/  IMAD.IADD R3, R3, 0x1, R5 ;  /* 0x0000000103037824 */ /* 0x000fe400078e0205 */
[----:B-1----:R-:W-:-:S03]  /*9610*/  IMAD R12, R19, R14, R12 ;  /* 0x0000000e130c7224 */ /* 0x002fc600078e020c */
[--C-:B------:R-:W-:Y:S01]  /*9620*/  SHF.R.U64 R14, R2, UR4, R3.reuse ;  /* 0x00000004020e7c19 */ /* 0x100fe20008001203 */
[----:B----4-:R-:W-:Y:S01]  /*9630*/  IMAD.MOV R2, RZ, RZ, -R4 ;  /* 0x000000ffff027224 */ /* 0x010fe200078e0a04 */
[----:B------:R-:W-:Y:S01]  /*9640*/  SHF.R.U32.HI R3, RZ, UR4, R3 ;  /* 0x00000004ff037c19 */ /* 0x000fe20008011603 */
[----:B------:R-:W-:Y:S02]  /*9650*/  ULDC UR4, c[0x0][0x608] ;  /* 0x0001820000047ab9 */ /* 0x000fe40000000800 */
[----:B---3--:R-:W-:Y:S01]  /*9660*/  @P4 IMAD R12, R20, R2, R13 ;  /* 0x00000002140c4224 */ /* 0x008fe200078e020d */
[--C-:B------:R-:W-:Y:S02]  /*9670*/  SHF.R.U64 R19, R14, UR4, R3.reuse ;  /* 0x000000040e137c19 */ /* 0x100fe40008001203 */
[----:B------:R-:W-:Y:S01]  /*9680*/  SHF.R.U32.HI R2, RZ, UR4, R3 ;  /* 0x00000004ff027c19 */ /* 0x000fe20008011603 */
[----:B------:R-:W-:-:S03]  /*9690*/  ULDC UR4, c[0x0][0x658] ;  /* 0x0001960000047ab9 */ /* 0x000fc60000000800 */
[--C-:B------:R-:W-:Y:S02]  /*96a0*/  SHF.R.U64 R13, R19, UR4, R2.reuse ;  /* 0x00000004130d7c19 */ /* 0x100fe40008001202 */
[----:B------:R-:W-:-:S03]  /*96b0*/  SHF.R.U32.HI R2, RZ, UR4, R2 ;  /* 0x00000004ff027c19 */ /* 0x000fc60008011602 */
[----:B------:R-:W-:Y:S02]  /*96c0*/  IMAD.MOV.U32 R4, RZ, RZ, R13 ;  /* 0x000000ffff047224 */ /* 0x000fe400078e000d */
[----:B------:R-:W-:Y:S01]  /*96d0*/  IMAD.MOV.U32 R3, RZ, RZ, R2 ;  /* 0x000000ffff037224 */ /* 0x000fe200078e0002 */
[----:B------:R-:W-:Y:S06]  /*96e0*/  @!P1 BRA `(.L_x_311) ;  /* 0x00000000002c9947 */ /* 0x000fec0003800000 */
        /* <DEDUP_REMOVED lines=9> */
[----:B------:R-:W-:-:S04]  /*9780*/  IMAD.WIDE.U32.X R2, R15, UR7, R2, P3 ;  /* 0x000000070f027c25 */ /* 0x000fc800098e0402 */
[----:B------:R-:W-:-:S07]  /*9790*/  IMAD.MOV.U32 R4, RZ, RZ, R2 ;  /* 0x000000ffff047224 */ /* 0x000fce00078e0002 */
.L_x_311:
[----:B------:R-:W-:Y:S01]  /*97a0*/  ULDC UR4, c[0x0][0x648] ;  /* 0x0001920000047ab9 */ /* 0x000fe20000000800 */
[----:B------:R-:W-:Y:S01]  /*97b0*/  LOP3.LUT R2, R19, UR16, RZ, 0xc0, !PT ;  /* 0x0000001013027c12 */ /* 0x000fe2000f8ec0ff */
[----:B------:R-:W-:Y:S01]  /*97c0*/  ULDC UR5, c[0x0][0x610] ;  /* 0x0001840000057ab9 */ /* 0x000fe20000000800 */
[----:B------:R-:W-:Y:S01]  /*97d0*/  SHF.R.U64 R3, R4, UR4, R3 ;  /* 0x0000000404037c19 */ /* 0x000fe20008001203 */
[----:B------:R-:W-:Y:S01]  /*97e0*/  ULDC UR4, c[0x0][0x638] ;  /* 0x00018e0000047ab9 */ /* 0x000fe20000000800 */
[----:B------:R-:W-:-:S03]  /*97f0*/  LOP3.LUT R14, R14, UR15, RZ, 0xc0, !PT ;  /* 0x0000000f0e0e7c12 */ /* 0x000fc6000f8ec0ff */
[----:B------:R-:W-:Y:S02]  /*9800*/  IMAD.MOV R4, RZ, RZ, -R3 ;  /* 0x000000ffff047224 */ /* 0x000fe400078e0a03 */
[----:B------:R-:W-:Y:S02]  /*9810*/  IMAD R3, R3, UR17, R2 ;  /* 0x0000001103037c24 */ /* 0x000fe4000f8e0202 */
[----:B------:R-:W-:Y:S01]  /*9820*/  IMAD R13, R4, UR4, R13 ;  /* 0x00000004040d7c24 */ /* 0x000fe2000f8e020d */
[----:B------:R-:W-:Y:S01]  /*9830*/  ULDC UR4, c[0x0][0x600] ;  /* 0x0001800000047ab9 */ /* 0x000fe20000000800 */
[----:B------:R-:W-:Y:S02]  /*9840*/  IMAD R12, R3, UR5, R12 ;  /* 0x00000005030c7c24 */ /* 0x000fe4000f8e020c */
[----:B------:R-:W-:Y:S02]  /*9850*/  IMAD R13, R13, UR4, R14 ;  /* 0x000000040d0d7c24 */ /* 0x000fe4000f8e020e */
[----:B------:R-:W-:-:S02]  /*9860*/  IMAD.MOV.U32 R3, RZ, RZ, 0x1 ;  /* 0x00000001ff037424 */ /* 0x000fc400078e00ff */
[----:B------:R-:W-:Y:S01]  /*9870*/  IMAD.MOV.U32 R2, RZ, RZ, R11 ;  /* 0x000000ffff027224 */ /* 0x000fe200078e000b */
[----:B------:R-:W-:Y:S02]  /*9880*/  SEL R22, R13, R12, !P4 ;  /* 0x0000000c0d167207 */ /* 0x000fe40006000000 */
[----:B------:R-:W-:-:S07]  /*9890*/  SEL R19, R12, R13, !P4 ;  /* 0x0000000d0c137207 */ /* 0x000fce0006000000 */
.L_x_309:
[----:B------:R-:W-:Y:S05]  /*98a0*/  BSYNC B1 ;  /* 0x0000000000017941 */ /* 0x000fea0003800000 */
.L_x_308:
[----:B------:R-:W-:-:S13]  /*98b0*/  LOP3.LUT P1, RZ, R3, 0xff, RZ, 0xc0, !PT ;  /* 0x000000ff03ff7812 */ /* 0x000fda000782c0ff */
[----:B------:R-:W-:Y:S05]  /*98c0*/  @P1 BRA `(.L_x_312) ;  /* 0xfffffff400241947 */ /* 0x000fea000383ffff */
[----:B------:R-:W-:Y:S05]  /*98d0*/  BSYNC B0 ;  /* 0x0000000000007941 */ /* 0x000fea0003800000 */
.L_x_300:
[----:B------:R-:W-:-:S03]  /*98e0*/  UMOV UR4, 0xffffffff ;  /* 0xffffffff00047882 */ /* 0x000fc60000000000 */
[----:B------:R-:W-:Y:S05]  /*98f0*/  BRA.DIV UR4, `(.L_x_313) ;  /* 0x0000000a043c7947 */ /* 0x000fea000b800000 */
[----:B------:R-:W-:-:S13]  /*9900*/  ELECT P6, URZ, PT ;  /* 0x00000000003f782f */ /* 0x000fda00038c0000 */
.L_x_336:
[----:B------:R-:W-:Y:S04]  /*9910*/  BSSY B0, `(.L_x_314) ;  /* 0x000006a000007945 */ /* 0x000fe80003800000 */
[----:B------:R-:W-:Y:S05]  /*9920*/  @!P6 BRA `(.L_x_315) ;  /* 0x0000000400a0e947 */ /* 0x000fea0003800000 */
[----:B------:R-:W-:-:S04]  /*9930*/  LOP3.LUT R16, R16, 0x2, RZ, 0xfc, !PT ;  /* 0x0000000210107812 */ /* 0x000fc800078efcff */
[----:B------:R-:W-:-:S13]  /*9940*/  ISETP.NE.AND P0, PT, R16, 0x3, PT ;  /* 0x000000031000780c */ /* 0x000fda0003f05270 */
[----:B------:R-:W-:Y:S05]  /*9950*/  @!P0 BRA `(.L_x_316) ;  /* 0x0000000000048947 */ /* 0x000fea0003800000 */
[----:B------:R-:W-:Y:S01]  /*9960*/  BPT.TRAP 0x1 ;  /* 0x000000040000795c */ /* 0x000fe20000300000 */
.L_x_316:
[----:B------:R-:W0:Y:S01]  /*9970*/  S2R R3, SR_CgaCtaId ;  /* 0x0000000000037919 */ /* 0x000e220000008800 */
[----:B------:R-:W-:-:S04]  /*9980*/  MOV R2, 0x400 ;  /* 0x0000040000027802 */ /* 0x000fc80000000f00 */
[----:B0-----:R-:W-:Y:S02]  /*9990*/  LEA R3, R3, R2, 0x18 ;  /* 0x0000000203037211 */ /* 0x001fe400078ec0ff */
[----:B------:R-:W-:-:S03]  /*99a0*/  SHF.L.U32 R2, R0, 0x1f, RZ ;  /* 0x0000001f00027819 */ /* 0x000fc600000006ff */
[----:B------:R-:W-:-:S04]  /*99b0*/  VIADD R3, R3, 0x58 ;  /* 0x0000005803037836 */ /* 0x000fc80000000000 */
[C---:B------:R-:W-:Y:S02]  /*99c0*/  IMAD R7, R8.reuse, 0x8, R3 ;  /* 0x0000000808077824 */ /* 0x040fe400078e0203 */
[----:B------:R-:W-:Y:S02]  /*99d0*/  VIADD R8, R8, 0x1 ;  /* 0x0000000108087836 */ /* 0x000fe40000000000 */
[----:B------:R-:W0:Y:S03]  /*99e0*/  SYNCS.PHASECHK.TRANS64.TRYWAIT P0, [R7+URZ], R2 ;  /* 0x00000002070075a7 */ /* 0x000e26000800017f */
[----:B------:R-:W-:-:S04]  /*99f0*/  ISETP.NE.AND P1, PT, R8, 0xb, PT ;  /* 0x0000000b0800780c */ /* 0x000fc80003f25270 */
[----:B------:R-:W-:Y:S02]  /*9a00*/  SEL R5, RZ, 0x1, P1 ;  /* 0x00000001ff057807 */ /* 0x000fe40000800000 */
[----:B------:R-:W-:Y:S02]  /*9a10*/  SEL R8, R8, RZ, P1 ;  /* 0x000000ff08087207 */ /* 0x000fe40000800000 */
[----:B------:R-:W-:-:S03]  /*9a20*/  LOP3.LUT R5, R0, R5, RZ, 0x3c, !PT ;  /* 0x0000000500057212 */ /* 0x000fc600078e3cff */
[----:B------:R-:W-:Y:S01]  /*9a30*/  IMAD R9, R8, 0x8, R3 ;  /* 0x0000000808097824 */ /* 0x000fe200078e0203 */
[----:B------:R-:W-:Y:S01]  /*9a40*/  SHF.L.U32 R4, R5, 0x1f, RZ ;  /* 0x0000001f05047819 */ /* 0x000fe200000006ff */
[----:B0-----:R-:W-:Y:S06]  /*9a50*/  @!P0 BRA `(.L_x_317) ;  /* 0x0000000800048947 */ /* 0x001fec0003800000 */
.L_x_337:
[----:B------:R-:W1:Y:S01]  /*9a60*/  SYNCS.PHASECHK.TRANS64.TRYWAIT P0, [R9+URZ], R4 ;  /* 0x00000004090075a7 */ /* 0x000e62000800017f */
[----:B------:R-:W-:-:S05]  /*9a70*/  VIADD R0, R8, 0x1 ;  /* 0x0000000108007836 */ /* 0x000fca0000000000 */
[----:B------:R-:W-:-:S04]  /*9a80*/  ISETP.NE.AND P1, PT, R0, 0xb, PT ;  /* 0x0000000b0000780c */ /* 0x000fc80003f25270 */
[----:B0-----:R-:W-:Y:S02]  /*9a90*/  SEL R2, RZ, 0x1, P1 ;  /* 0x00000001ff027807 */ /* 0x001fe40000800000 */
[----:B------:R-:W-:Y:S02]  /*9aa0*/  SEL R0, R0, RZ, P1 ;  /* 0x000000ff00007207 */ /* 0x000fe40000800000 */
[----:B------:R-:W-:-:S03]  /*9ab0*/  LOP3.LUT R7, R5, R2, RZ, 0x3c, !PT ;  /* 0x0000000205077212 */ /* 0x000fc600078e3cff */
[----:B------:R-:W-:Y:S01]  /*9ac0*/  IMAD R6, R0, 0x8, R3 ;  /* 0x0000000800067824 */ /* 0x000fe200078e0203 */
[----:B------:R-:W-:Y:S01]  /*9ad0*/  SHF.L.U32 R5, R7, 0x1f, RZ ;  /* 0x0000001f07057819 */ /* 0x000fe200000006ff */
[----:B-1----:R-:W-:Y:S06]  /*9ae0*/  @!P0 BRA `(.L_x_318) ;  /* 0x0000000400f48947 */ /* 0x002fec0003800000 */
.L_x_338:
[----:B------:R-:W1:Y:S01]  /*9af0*/  SYNCS.PHASECHK.TRANS64.TRYWAIT P0, [R6+URZ], R5 ;  /* 0x00000005060075a7 */ /* 0x000e62000800017f */
[----:B------:R-:W-:-:S05]  /*9b00*/  VIADD R0, R0, 0x1 ;  /* 0x0000000100007836 */ /* 0x000fca0000000000 */
[----:B------:R-:W-:-:S04]  /*9b10*/  ISETP.NE.AND P1, PT, R0, 0xb, PT ;  /* 0x0000000b0000780c */ /* 0x000fc80003f25270 */
[----:B------:R-:W-:Y:S02]  /*9b20*/  SEL R2, RZ, 0x1, P1 ;  /* 0x00000001ff027807 */ /* 0x000fe40000800000 */
[----:B------:R-:W-:Y:S02]  /*9b30*/  SEL R0, R0, RZ, P1 ;  /* 0x000000ff00007207 */ /* 0x000fe40000800000 */
[----:B------:R-:W-:-:S03]  /*9b40*/  LOP3.LUT R7, R7, R2, RZ, 0x3c, !PT ;  /* 0x0000000207077212 */ /* 0x000fc600078e3cff */
[----:B0-----:R-:W-:Y:S01]  /*9b50*/  IMAD R9, R0, 0x8, R3 ;  /* 0x0000000800097824 */ /* 0x001fe200078e0203 */
[----:B------:R-:W-:Y:S01]  /*9b60*/  SHF.L.U32 R4, R7, 0x1f, RZ ;  /* 0x0000001f07047819 */ /* 0x000fe200000006ff */
[----:B-1----:R-:W-:Y:S06]  /*9b70*/  @!P0 BRA `(.L_x_319) ;  /* 0x0000000400e48947 */ /* 0x002fec0003800000 */
.L_x_339:
        /* <DEDUP_REMOVED lines=9> */
.L_x_340:
        /* <DEDUP_REMOVED lines=9> */
.L_x_341:
        /* <DEDUP_REMOVED lines=9> */
.L_x_342:
        /* <DEDUP_REMOVED lines=9> */
.L_x_343:
        /* <DEDUP_REMOVED lines=9> */
.L_x_344:
        /* <DEDUP_REMOVED lines=9> */
.L_x_345:
[----:B------:R-:W1:Y:S01]  /*9ee0*/  SYNCS.PHASECHK.TRANS64.TRYWAIT P0, [R9+URZ], R4 ;  /* 0x00000004090075a7 */ /* 0x000e62000800017f */
[----:B------:R-:W-:-:S05]  /*9ef0*/  VIADD R0, R0, 0x1 ;  /* 0x0000000100007836 */ /* 0x000fca0000000000 */
[----:B------:R-:W-:-:S04]  /*9f00*/  ISETP.NE.AND P1, PT, R0, 0xb, PT ;  /* 0x0000000b0000780c */ /* 0x000fc80003f25270 */
[----:B------:R-:W-:Y:S02]  /*9f10*/  SEL R2, RZ, 0x1, P1 ;  /* 0x00000001ff027807 */ /* 0x000fe40000800000 */
[----:B------:R-:W-:Y:S02]  /*9f20*/  SEL R0, R0, RZ, P1 ;  /* 0x000000ff00007207 */ /* 0x000fe40000800000 */
[----:B------:R-:W-:Y:S01]  /*9f30*/  LOP3.LUT R2, R7, R2, RZ, 0x3c, !PT ;  /* 0x0000000207027212 */ /* 0x000fe200078e3cff */
[----:B-1----:R-:W-:Y:S06]  /*9f40*/  @!P0 BRA `(.L_x_326) ;  /* 0x00000004007c8947 */ /* 0x002fec0003800000 */
.L_x_346:
[----:B------:R-:W-:Y:S01]  /*9f50*/  IMAD R3, R0, 0x8, R3 ;  /* 0x0000000800037824 */ /* 0x000fe200078e0203 */
[----:B------:R-:W-:-:S07]  /*9f60*/  SHF.L.U32 R0, R2, 0x1f, RZ ;  /* 0x0000001f02007819 */ /* 0x000fce00000006ff */
.L_x_327:
[----:B--2---:R2:W3:Y:S02]  /*9f70*/  SYNCS.PHASECHK.TRANS64.TRYWAIT P0, [R3+URZ], R0 ;  /* 0x00000000030075a7 */ /* 0x0044e4000800017f */
[----:B---3--:R-:W-:Y:S05]  /*9f80*/  @!P0 NANOSLEEP.SYNCS 0x989680 ;  /* 0x009896800000895d */ /* 0x008fea0003900000 */
[----:B------:R-:W3:Y:S02]  /*9f90*/  @!P0 SYNCS.PHASECHK.TRANS64 P0, [R3+URZ], R0 ;  /* 0x00000000030085a7 */ /* 0x000ee4000800007f */
[----:B---3--:R-:W-:Y:S05]  /*9fa0*/  @!P0 BRA `(.L_x_327) ;  /* 0xfffffffc00f08947 */ /* 0x008fea000383ffff */
.L_x_315:
[----:B------:R-:W-:Y:S05]  /*9fb0*/  BSYNC B0 ;  /* 0x0000000000007941 */ /* 0x000fea0003800000 */
.L_x_314:
[----:B------:R-:W-:Y:S05]  /*9fc0*/  EXIT ;  /* 0x000000000000794d */ /* 0x000fea0003800000 */
.L_x_20:
[----:B-1----:R1:W2:Y:S02]  /*9fd0*/  SYNCS.PHASECHK.TRANS64.TRYWAIT P0, [R161+URZ], R0 ;  /* 0x00000000a10075a7 */ /* 0x0022a4000800017f */
[----:B--2---:R-:W-:Y:S05]  /*9fe0*/  @!P0 NANOSLEEP.SYNCS 0x989680 ;  /* 0x009896800000895d */ /* 0x004fea0003900000 */
[----:B------:R-:W2:Y:S02]  /*9ff0*/  @!P0 SYNCS.PHASECHK.TRANS64 P0, [R161+URZ], R0 ;  /* 0x00000000a10085a7 */ /* 0x000ea4000800007f */
[----:B--2---:R-:W-:Y:S05]  /*a000*/  @!P0 BRA `(.L_x_20) ;  /* 0xfffffffc00f08947 */ /* 0x004fea000383ffff */
[----:B------:R-:W-:Y:S05]  /*a010*/  BRA `(.L_x_328) ;  /* 0xffffff7400f07947 */ /* 0x000fea000383ffff */
.L_x_25:
[----:B--2---:R2:W3:Y:S02]  /*a020*/  SYNCS.PHASECHK.TRANS64.TRYWAIT P1, [R3+URZ], R0 ;  /* 0x00000000030075a7 */ /* 0x0044e4000802017f */
[----:B---3--:R-:W-:Y:S05]  /*a030*/  @!P1 NANOSLEEP.SYNCS 0x989680 ;  /* 0x009896800000995d */ /* 0x008fea0003900000 */
[----:B------:R-:W3:Y:S02]  /*a040*/  @!P1 SYNCS.PHASECHK.TRANS64 P1, [R3+URZ], R0 ;  /* 0x00000000030095a7 */ /* 0x000ee4000802007f */
[----:B---3--:R-:W-:Y:S05]  /*a050*/  @!P1 BRA `(.L_x_25) ;  /* 0xfffffffc00f09947 */ /* 0x008fea000383ffff */
[----:B------:R-:W-:Y:S05]  /*a060*/  BRA `(.L_x_24) ;  /* 0xffffff7800607947 */ /* 0x000fea000383ffff */
.L_x_30:
[----:B--2---:R-:W-:-:S04]  /*a070*/  IMAD.U32 R5, RZ, RZ, UR4 ;  /* 0x00000004ff057e24 */ /* 0x004fc8000f8e00ff */
[----:B------:R2:W3:Y:S03]  /*a080*/  SYNCS.PHASECHK.TRANS64.TRYWAIT P1, [R5+URZ], R4 ;  /* 0x00000004050075a7 */ /* 0x0004e6000802017f */
[----:B---3--:R-:W-:Y:S05]  /*a090*/  @!P1 NANOSLEEP.SYNCS 0x989680 ;  /* 0x009896800000995d */ /* 0x008fea0003900000 */
[----:B------:R-:W3:Y:S02]  /*a0a0*/  @!P1 SYNCS.PHASECHK.TRANS64 P1, [R5+URZ], R4 ;  /* 0x00000004050095a7 */ /* 0x000ee4000802007f */
[----:B---3--:R-:W-:Y:S05]  /*a0b0*/  @!P1 BRA `(.L_x_30) ;  /* 0xfffffffc00ec9947 */ /* 0x008fea000383ffff */
[----:B------:R-:W-:Y:S05]  /*a0c0*/  BRA `(.L_x_29) ;  /* 0xffffff7800f07947 */ /* 0x000fea000383ffff */
.L_x_36:
[----:B-1----:R1:W2:Y:S02]  /*a0d0*/  SYNCS.PHASECHK.TRANS64.TRYWAIT P0, [R161+URZ+0x10], R0 ;  /* 0x00001000a10075a7 */ /* 0x0022a4000800017f */
[----:B--2---:R-:W-:Y:S05]  /*a0e0*/  @!P0 NANOSLEEP.SYNCS 0x989680 ;  /* 0x009896800000895d */ /* 0x004fea0003900000 */
[----:B------:R-:W2:Y:S02]  /*a0f0*/  @!P0 SYNCS.PHASECHK.TRANS64 P0, [R161+URZ+0x10], R0 ;  /* 0x00001000a10085a7 */ /* 0x000ea4000800007f */
[----:B--2---:R-:W-:Y:S05]  /*a100*/  @!P0 BRA `(.L_x_36) ;  /* 0xfffffffc00f08947 */ /* 0x004fea000383ffff */
[----:B------:R-:W-:Y:S05]  /*a110*/  BRA `(.L_x_329) ;  /* 0xffffff7c00fc7947 */ /* 0x000fea000383ffff */
.L_x_301:
[----:B------:R-:W-:Y:S01]  /*a120*/  BSSY B1, `(.L_x_330) ;  /* 0x0000006000017945 */ /* 0x000fe20003800000 */
[----:B------:R-:W-:-:S07]  /*a130*/  IMAD.MOV.U32 R15, RZ, RZ, -0x1 ;  /* 0xffffffffff0f7424 */ /* 0x000fce00078e00ff */
[----:B-----5:R-:W-:Y:S05]  /*a140*/  WARPSYNC.COLLECTIVE R15, `(.L_x_331) ;  /* 0x000000000f0c7348 */ /* 0x020fea0003c00000 */
[----:B------:R-:W-:Y:S02]  /*a150*/  ELECT P6, UR62, PT ;  /* 0x00000000003e782f */ /* 0x000fe400038c0000 */
[----:B------:R-:W-:Y:S01]  /*a160*/  MOV R14, UR62 ;  /* 0x0000003e000e7c02 */ /* 0x000fe20008000f00 */
[----:B-----5:R-:W-:Y:S10]  /*a170*/  ENDCOLLECTIVE ;  /* 0x000000000000791b */ /* 0x020ff40003800000 */
.L_x_331:
[----:B------:R-:W-:Y:S05]  /*a180*/  BSYNC B1 ;  /* 0x0000000000017941 */ /* 0x000fea0003800000 */
.L_x_330:
[----:B------:R-:W-:Y:S05]  /*a190*/  BRA `(.L_x_332) ;  /* 0xffffffe800fc7947 */ /* 0x000fea000383ffff */
.L_x_304:
[----:B0-----:R0:W1:Y:S02]  /*a1a0*/  SYNCS.PHASECHK.TRANS64.TRYWAIT P1, [R12+URZ+0x58], R5 ;  /* 0x000058050c0075a7 */ /* 0x001064000802017f */
[----:B-1----:R-:W-:Y:S05]  /*a1b0*/  @!P1 NANOSLEEP.SYNCS 0x989680 ;  /* 0x009896800000995d */ /* 0x002fea0003900000 */
[----:B------:R-:W1:Y:S02]  /*a1c0*/  @!P1 SYNCS.PHASECHK.TRANS64 P1, [R12+URZ+0x58], R5 ;  /* 0x000058050c0095a7 */ /* 0x000e64000802007f */
[----:B-1----:R-:W-:Y:S05]  /*a1d0*/  @!P1 BRA `(.L_x_304) ;  /* 0xfffffffc00f09947 */ /* 0x002fea000383ffff */
[----:B------:R-:W-:Y:S05]  /*a1e0*/  BRA `(.L_x_333) ;  /* 0xffffffec00307947 */ /* 0x000fea000383ffff */
.L_x_313:
[----:B------:R-:W-:Y:S01]  /*a1f0*/  BSSY B0, `(.L_x_334) ;  /* 0x0000006000007945 */ /* 0x000fe20003800000 */
[----:B------:R-:W-:-:S07]  /*a200*/  IMAD.MOV.U32 R15, RZ, RZ, -0x1 ;  /* 0xffffffffff0f7424 */ /* 0x000fce00078e00ff */
[----:B-----5:R-:W-:Y:S05]  /*a210*/  WARPSYNC.COLLECTIVE R15, `(.L_x_335) ;  /* 0x000000000f0c7348 */ /* 0x020fea0003c00000 */
[----:B------:R-:W-:Y:S02]  /*a220*/  ELECT P6, UR62, PT ;  /* 0x00000000003e782f */ /* 0x000fe400038c0000 */
[----:B------:R-:W-:Y:S01]  /*a230*/  MOV R14, UR62 ;  /* 0x0000003e000e7c02 */ /* 0x000fe20008000f00 */
[----:B-----5:R-:W-:Y:S10]  /*a240*/  ENDCOLLECTIVE ;  /* 0x000000000000791b */ /* 0x020ff40003800000 */
.L_x_335:
[----:B------:R-:W-:Y:S05]  /*a250*/  BSYNC B0 ;  /* 0x0000000000007941 */ /* 0x000fea0003800000 */
.L_x_334:
[----:B------:R-:W-:Y:S05]  /*a260*/  BRA `(.L_x_336) ;  /* 0xfffffff400a87947 */ /* 0x000fea000383ffff */
.L_x_317:
[----:B0-----:R0:W1:Y:S02]  /*a270*/  SYNCS.PHASECHK.TRANS64.TRYWAIT P0, [R7+URZ], R2 ;  /* 0x00000002070075a7 */ /* 0x001064000800017f */
[----:B-1----:R-:W-:Y:S05]  /*a280*/  @!P0 NANOSLEEP.SYNCS 0x989680 ;  /* 0x009896800000895d */ /* 0x002fea0003900000 */
[----:B------:R-:W1:Y:S02]  /*a290*/  @!P0 SYNCS.PHASECHK.TRANS64 P0, [R7+URZ], R2 ;  /* 0x00000002070085a7 */ /* 0x000e64000800007f */
[----:B-1----:R-:W-:Y:S05]  /*a2a0*/  @!P0 BRA `(.L_x_317) ;  /* 0xfffffffc00f08947 */ /* 0x002fea000383ffff */
[----:B------:R-:W-:Y:S05]  /*a2b0*/  BRA `(.L_x_337) ;  /* 0xfffffff400e87947 */ /* 0x000fea000383ffff */
.L_x_318:
[----:B0-----:R0:W1:Y:S02]  /*a2c0*/  SYNCS.PHASECHK.TRANS64.TRYWAIT P0, [R9+URZ], R4 ;  /* 0x00000004090075a7 */ /* 0x001064000800017f */
[----:B-1----:R-:W-:Y:S05]  /*a2d0*/  @!P0 NANOSLEEP.SYNCS 0x989680 ;  /* 0x009896800000895d */ /* 0x002fea0003900000 */
[----:B------:R-:W1:Y:S02]  /*a2e0*/  @!P0 SYNCS.PHASECHK.TRANS64 P0, [R9+URZ], R4 ;  /* 0x00000004090085a7 */ /* 0x000e64000800007f */
[----:B-1----:R-:W-:Y:S05]  /*a2f0*/  @!P0 BRA `(.L_x_318) ;  /* 0xfffffffc00f08947 */ /* 0x002fea000383ffff */
[----:B------:R-:W-:Y:S05]  /*a300*/  BRA `(.L_x_338) ;  /* 0xfffffff400f87947 */ /* 0x000fea000383ffff */
.L_x_319:
[----:B0-----:R0:W1:Y:S02]  /*a310*/  SYNCS.PHASECHK.TRANS64.TRYWAIT P0, [R6+URZ], R5 ;  /* 0x00000005060075a7 */ /* 0x001064000800017f */
[----:B-1----:R-:W-:Y:S05]  /*a320*/  @!P0 NANOSLEEP.SYNCS 0x989680 ;  /* 0x009896800000895d */ /* 0x002fea0003900000 */
[----:B------:R-:W1:Y:S02]  /*a330*/  @!P0 SYNCS.PHASECHK.TRANS64 P0, [R6+URZ], R5 ;  /* 0x00000005060085a7 */ /* 0x000e64000800007f */
[----:B-1----:R-:W-:Y:S05]  /*a340*/  @!P0 BRA `(.L_x_319) ;  /* 0xfffffffc00f08947 */ /* 0x002fea000383ffff */
[----:B------:R-:W-:Y:S05]  /*a350*/  BRA `(.L_x_339) ;  /* 0xfffffff800087947 */ /* 0x000fea000383ffff */
.L_x_320:
[----:B0-----:R0:W1:Y:S02]  /*a360*/  SYNCS.PHASECHK.TRANS64.TRYWAIT P0, [R9+URZ], R4 ;  /* 0x00000004090075a7 */ /* 0x001064000800017f */
[----:B-1----:R-:W-:Y:S05]  /*a370*/  @!P0 NANOSLEEP.SYNCS 0x989680 ;  /* 0x009896800000895d */ /* 0x002fea0003900000 */
[----:B------:R-:W1:Y:S02]  /*a380*/  @!P0 SYNCS.PHASECHK.TRANS64 P0, [R9+URZ], R4 ;  /* 0x00000004090085a7 */ /* 0x000e64000800007f */
[----:B-1----:R-:W-:Y:S05]  /*a390*/  @!P0 BRA `(.L_x_320) ;  /* 0xfffffffc00f08947 */ /* 0x002fea000383ffff */
[----:B------:R-:W-:Y:S05]  /*a3a0*/  BRA `(.L_x_340) ;  /* 0xfffffff800187947 */ /* 0x000fea000383ffff */
.L_x_321:
[----:B0-----:R0:W1:Y:S02]  /*a3b0*/  SYNCS.PHASECHK.TRANS64.TRYWAIT P0, [R6+URZ], R5 ;  /* 0x00000005060075a7 */ /* 0x001064000800017f */
[----:B-1----:R-:W-:Y:S05]  /*a3c0*/  @!P0 NANOSLEEP.SYNCS 0x989680 ;  /* 0x009896800000895d */ /* 0x002fea0003900000 */
[----:B------:R-:W1:Y:S02]  /*a3d0*/  @!P0 SYNCS.PHASECHK.TRANS64 P0, [R6+URZ], R5 ;  /* 0x00000005060085a7 */ /* 0x000e64000800007f */
[----:B-1----:R-:W-:Y:S05]  /*a3e0*/  @!P0 BRA `(.L_x_321) ;  /* 0xfffffffc00f08947 */ /* 0x002fea000383ffff */
[----:B------:R-:W-:Y:S05]  /*a3f0*/  BRA `(.L_x_341) ;  /* 0xfffffff800287947 */ /* 0x000fea000383ffff */
.L_x_322:
[----:B0-----:R0:W1:Y:S02]  /*a400*/  SYNCS.PHASECHK.TRANS64.TRYWAIT P0, [R9+URZ], R4 ;  /* 0x00000004090075a7 */ /* 0x001064000800017f */
[----:B-1----:R-:W-:Y:S05]  /*a410*/  @!P0 NANOSLEEP.SYNCS 0x989680 ;  /* 0x009896800000895d */ /* 0x002fea0003900000 */
[----:B------:R-:W1:Y:S02]  /*a420*/  @!P0 SYNCS.PHASECHK.TRANS64 P0, [R9+URZ], R4 ;  /* 0x00000004090085a7 */ /* 0x000e64000800007f */
[----:B-1----:R-:W-:Y:S05]  /*a430*/  @!P0 BRA `(.L_x_322) ;  /* 0xfffffffc00f08947 */ /* 0x002fea000383ffff */
[----:B------:R-:W-:Y:S05]  /*a440*/  BRA `(.L_x_342) ;  /* 0xfffffff800387947 */ /* 0x000fea000383ffff */
.L_x_323:
[----:B0-----:R0:W1:Y:S02]  /*a450*/  SYNCS.PHASECHK.TRANS64.TRYWAIT P0, [R6+URZ], R5 ;  /* 0x00000005060075a7 */ /* 0x001064000800017f */
[----:B-1----:R-:W-:Y:S05]  /*a460*/  @!P0 NANOSLEEP.SYNCS 0x989680 ;  /* 0x009896800000895d */ /* 0x002fea0003900000 */
[----:B------:R-:W1:Y:S02]  /*a470*/  @!P0 SYNCS.PHASECHK.TRANS64 P0, [R6+URZ], R5 ;  /* 0x00000005060085a7 */ /* 0x000e64000800007f */
[----:B-1----:R-:W-:Y:S05]  /*a480*/  @!P0 BRA `(.L_x_323) ;  /* 0xfffffffc00f08947 */ /* 0x002fea000383ffff */
[----:B------:R-:W-:Y:S05]  /*a490*/  BRA `(.L_x_343) ;  /* 0xfffffff800487947 */ /* 0x000fea000383ffff */
.L_x_324:
[----:B0-----:R0:W1:Y:S02]  /*a4a0*/  SYNCS.PHASECHK.TRANS64.TRYWAIT P0, [R9+URZ], R4 ;  /* 0x00000004090075a7 */ /* 0x001064000800017f */
[----:B-1----:R-:W-:Y:S05]  /*a4b0*/  @!P0 NANOSLEEP.SYNCS 0x989680 ;  /* 0x009896800000895d */ /* 0x002fea0003900000 */
[----:B------:R-:W1:Y:S02]  /*a4c0*/  @!P0 SYNCS.PHASECHK.TRANS64 P0, [R9+URZ], R4 ;  /* 0x00000004090085a7 */ /* 0x000e64000800007f */
[----:B-1----:R-:W-:Y:S05]  /*a4d0*/  @!P0 BRA `(.L_x_324) ;  /* 0xfffffffc00f08947 */ /* 0x002fea000383ffff */
[----:B------:R-:W-:Y:S05]  /*a4e0*/  BRA `(.L_x_344) ;  /* 0xfffffff800587947 */ /* 0x000fea000383ffff */
.L_x_325:
[----:B0-----:R0:W1:Y:S02]  /*a4f0*/  SYNCS.PHASECHK.TRANS64.TRYWAIT P0, [R6+URZ], R5 ;  /* 0x00000005060075a7 */ /* 0x001064000800017f */
[----:B-1----:R-:W-:Y:S05]  /*a500*/  @!P0 NANOSLEEP.SYNCS 0x989680 ;  /* 0x009896800000895d */ /* 0x002fea0003900000 */
[----:B------:R-:W1:Y:S02]  /*a510*/  @!P0 SYNCS.PHASECHK.TRANS64 P0, [R6+URZ], R5 ;  /* 0x00000005060085a7 */ /* 0x000e64000800007f */
[----:B-1----:R-:W-:Y:S05]  /*a520*/  @!P0 BRA `(.L_x_325) ;  /* 0xfffffffc00f08947 */ /* 0x002fea000383ffff */
[----:B------:R-:W-:Y:S05]  /*a530*/  BRA `(.L_x_345) ;  /* 0xfffffff800687947 */ /* 0x000fea000383ffff */
.L_x_326:
[----:B-1----:R1:W2:Y:S02]  /*a540*/  SYNCS.PHASECHK.TRANS64.TRYWAIT P0, [R9+URZ], R4 ;  /* 0x00000004090075a7 */ /* 0x0022a4000800017f */
[----:B--2---:R-:W-:Y:S05]  /*a550*/  @!P0 NANOSLEEP.SYNCS 0x989680 ;  /* 0x009896800000895d */ /* 0x004fea0003900000 */
[----:B------:R-:W2:Y:S02]  /*a560*/  @!P0 SYNCS.PHASECHK.TRANS64 P0, [R9+URZ], R4 ;  /* 0x00000004090085a7 */ /* 0x000ea4000800007f */
[----:B--2---:R-:W-:Y:S05]  /*a570*/  @!P0 BRA `(.L_x_326) ;  /* 0xfffffffc00f08947 */ /* 0x004fea000383ffff */
[----:B------:R-:W-:Y:S05]  /*a580*/  BRA `(.L_x_346) ;  /* 0xfffffff800707947 */ /* 0x000fea000383ffff */
.L_x_347:
[----:B------:R-:W-:-:S00]  /*a590*/  BRA `(.L_x_347) ;  /* 0xfffffffc00fc7947 */ /* 0x000fc0000383ffff */
[----:B------:R-:W-:-:S00]  /*a5a0*/  NOP ;  /* 0x0000000000007918 */ /* 0x000fc00000000000 */
        /* <DEDUP_REMOVED lines=13> */
.L_x_348:


//--------------------- .nv.global.init           --------------------------
	.section	.nv.global.init,"aw",@progbits
.nv.global.init:
	.type		$str$22,@object
	.size		$str$22,($str$23 - $str$22)
$str$22:
        /*0000*/ 	.byte	0x6b, 0x5f, 0x74, 0x69, 0x6c, 0x65, 0x5f, 0x63, 0x6f, 0x75, 0x6e, 0x74, 0x20, 0x3e, 0x3d, 0x20
        /*0010*/ 	.byte	0x31, 0x00
	.type		$str$23,@object
	.size		$str$23,(__unnamed_1 - $str$23)
$str$23:
        /*0012*/ 	.byte	0x2f, 0x74, 0x6d, 0x70, 0x2f, 0x63, 0x75, 0x74, 0x6c, 0x61, 0x73, 0x73, 0x5f, 0x73, 0x77, 0x65
        /*0022*/ 	.byte	0x65, 0x70, 0x5f, 0x73, 0x72, 0x63, 0x2f, 0x69, 0x6e, 0x63, 0x6c, 0x75, 0x64, 0x65, 0x2f, 0x63
        /*0032*/ 	.byte	0x75, 0x74, 0x6c, 0x61, 0x73, 0x73, 0x2f, 0x67, 0x65, 0x6d, 0x6d, 0x2f, 0x63, 0x6f, 0x6c, 0x6c
        /*0042*/ 	.byte	0x65, 0x63, 0x74, 0x69, 0x76, 0x65, 0x2f, 0x73, 0x6d, 0x39, 0x30, 0x5f, 0x6d, 0x6d, 0x61, 0x5f
        /*0052*/ 	.byte	0x74, 0x6d, 0x61, 0x5f, 0x67, 0x6d, 0x6d, 0x61, 0x5f, 0x73, 0x73, 0x5f, 0x77, 0x61, 0x72, 0x70
        /*0062*/ 	.byte	0x73, 0x70, 0x65, 0x63, 0x69, 0x61, 0x6c, 0x69, 0x7a, 0x65, 0x64, 0x2e, 0x68, 0x70, 0x70, 0x00
	.type		__unnamed_1,@object
	.size		__unnamed_1,(.L_0 - __unnamed_1)
__unnamed_1:
        /*0072*/ 	.byte	0x76, 0x6f, 0x69, 0x64, 0x20, 0x63, 0x75, 0x74, 0x6c, 0x61, 0x73, 0x73, 0x3a, 0x3a, 0x67, 0x65
        /* <DEDUP_REMOVED lines=172> */
        /*0b42*/ 	.byte	0x6e, 0x74, 0x69, 0x74, 0x79, 0x5d, 0x00
.L_0:


//--------------------- .nv.shared._ZN7cutlass13device_kernelINS_4gemm6kernel13GemmUniversalIN4cute5tupleIJiiiiEEENS1_10collective13CollectiveMmaINS1_34MainloopSm90TmaGmmaWarpSpecializedILi11ENS5_IJNS4_1CILi2EEENSA_ILi1EEESC_EEENS1_32KernelTmaWarpSpecializedPingpongEEENS5_IJNSA_ILi64EEENSA_ILi256EEESG_EEEaNS5_IJlSC_lEEEaSJ_NS4_8TiledMMAINS4_8MMA_AtomIJNS4_4SM904GMMA27MMA_64x256x32_S32S8S8_SS_TNEEEENS4_6LayoutINS5_IJSC_SC_SC_EEENS5_IJNSA_ILi0EEESS_SS_EEEEENS5_IJNS4_10UnderscoreESV_SV_EEEEENS4_13SM90_TMA_LOADENS4_14ComposedLayoutINS4_7SwizzleILi2ELi4ELi3EEENS4_18smem_ptr_flag_bitsILi8EEENSQ_INS5_IJNSA_ILi8EEESG_EEENS5_IJSG_SC_EEEEEEEvNS4_8identityENS4_23SM90_TMA_LOAD_MULTICASTES18_vS19_EENS_8epilogue10collective6detail29Sm90TmaWarpSpecializedAdapterINS1D_15DefaultEpilogueIaSJ_SJ_NS1C_6thread17LinearCombinationIaLi1EiiLNS1H_9ScaleType4KindE0ELNS_15FloatRoundStyleE2EaEENS1_15EpilogueDefaultEEEEEvvEEEEvNT_6ParamsE --------------------------
	.section	.nv.shared._ZN7cutlass13device_kernelINS_4gemm6kernel13GemmUniversalIN4cute5tupleIJiiiiEEENS1_10collective13CollectiveMmaINS1_34MainloopSm90TmaGmmaWarpSpecializedILi11ENS5_IJNS4_1CILi2EEENSA_ILi1EEESC_EEENS1_32KernelTmaWarpSpecializedPingpongEEENS5_IJNSA_ILi64EEENSA_ILi256EEESG_EEEaNS5_IJlSC_lEEEaSJ_NS4_8TiledMMAINS4_8MMA_AtomIJNS4_4SM904GMMA27MMA_64x256x32_S32S8S8_SS_TNEEEENS4_6LayoutINS5_IJSC_SC_SC_EEENS5_IJNSA_ILi0EEESS_SS_EEEEENS5_IJNS4_10UnderscoreESV_SV_EEEEENS4_13SM90_TMA_LOADENS4_14ComposedLayoutINS4_7SwizzleILi2ELi4ELi3EEENS4_18smem_ptr_flag_bitsILi8EEENSQ_INS5_IJNSA_ILi8EEESG_EEENS5_IJSG_SC_EEEEEEEvNS4_8identityENS4_23SM90_TMA_LOAD_MULTICASTES18_vS19_EENS_8epilogue10collective6detail29Sm90TmaWarpSpecializedAdapterINS1D_15DefaultEpilogueIaSJ_SJ_NS1C_6thread17LinearCombinationIaLi1EiiLNS1H_9ScaleType4KindE0ELNS_15FloatRoundStyleE2EaEENS1_15EpilogueDefaultEEEEEvvEEEEvNT_6ParamsE,"aw",@nobits
	.sectionflags	@""
	.align	16
	.zero		1024


//--------------------- .nv.shared.reserved.0     --------------------------
	.section	.nv.shared.reserved.0,"aw",@nobits
	.weak		__nv_reservedSMEM_offset_0_alias
	.size		__nv_reservedSMEM_offset_0_alias, 0, 0
	.other		__nv_reservedSMEM_offset_0_alias,@"STO_CUDA_RESERVED_SHARED STV_DEFAULT"
__nv_reservedSMEM_offset_0_alias:
	.zero		0


//--------------------- .nv.global                --------------------------
	.section	.nv.global,"aw",@nobits
.nv.global:
	.type		_ZN40_INTERNAL_7e4370aa_4_k_cu_2ff593cd_293244cute1_E,@object
	.size		_ZN40_INTERNAL_7e4370aa_4_k_cu_2ff593cd_293244cute1_E,(_ZN40_INTERNAL_7e4370aa_4_k_cu_2ff593cd_293244cuda3std3__45__cpo6cbeginE - _ZN40_INTERNAL_7e4370aa_4_k_cu_2ff593cd_293244cute1_E)
_ZN40_INTERNAL_7e4370aa_4_k_cu_2ff593cd_293244cute1_E:
	.zero		1
	.type		_ZN40_INTERNAL_7e4370aa_4_k_cu_2ff593cd_293244cuda3std3__45__cpo6cbeginE,@object
	.size		_ZN40_INTERNAL_7e4370aa_4_k_cu_2ff593cd_293244cuda3std3__45__cpo6cbeginE,(_ZN40_INTERNAL_7e4370aa_4_k_cu_2ff593cd_293244cuda3std3__48in_placeE - _ZN40_INTERNAL_7e4370aa_4_k_cu_2ff593cd_293244cuda3std3__45__cpo6cbeginE)
_ZN40_INTERNAL_7e4370aa_4_k_cu_2ff593cd_293244cuda3std3__45__cpo6cbeginE:
	.zero		1
	.type		_ZN40_INTERNAL_7e4370aa_4_k_cu_2ff593cd_293244cuda3std3__48in_placeE,@object
	.size		_ZN40_INTERNAL_7e4370aa_4_k_cu_2ff593cd_293244cuda3std3__48in_placeE,(_ZN40_INTERNAL_7e4370aa_4_k_cu_2ff593cd_293244cuda3std6ranges3__45__cpo9iter_moveE - _ZN40_INTERNAL_7e4370aa_4_k_cu_2ff593cd_293244cuda3std3__48in_placeE)
_ZN40_INTERNAL_7e4370aa_4_k_cu_2ff593cd_293244cuda3std3__48in_placeE:
	.zero		1
	.type		_ZN40_INTERNAL_7e4370aa_4_k_cu_2ff593cd_293244cuda3std6ranges3__45__cpo9iter_moveE,@object
	.size		_ZN40_INTERNAL_7e4370aa_4_k_cu_2ff593cd_293244cuda3std6ranges3__45__cpo9iter_moveE,(_ZN40_INTERNAL_7e4370aa_4_k_cu_2ff593cd_293244cuda3std3__45__cpo5beginE - _ZN40_INTERNAL_7e4370aa_4_k_cu_2ff593cd_293244cuda3std6ranges3__45__cpo9iter_moveE)
_ZN40_INTERNAL_7e4370aa_4_k_cu_2ff593cd_293244cuda3std6ranges3__45__cpo9iter_moveE:
	.zero		1
	.type		_ZN40_INTERNAL_7e4370aa_4_k_cu_2ff593cd_293244cuda3std3__45__cpo5beginE,@object
	.size		_ZN40_INTERNAL_7e4370aa_4_k_cu_2ff593cd_293244cuda3std3__45__cpo5beginE,(_ZN40_INTERNAL_7e4370aa_4_k_cu_2ff593cd_293244cuda3std3__442_GLOBAL__N__7e4370aa_4_k_cu_2ff593cd_293246ignoreE - _ZN40_INTERNAL_7e4370aa_4_k_cu_2ff593cd_293244cuda3std3__45__cpo5beginE)
_ZN40_INTERNAL_7e4370aa_4_k_cu_2ff593cd_293244cuda3std3__45__cpo5beginE:
	.zero		1
	.type		_ZN40_INTERNAL_7e4370aa_4_k_cu_2ff593cd_293244cuda3std3__442_GLOBAL__N__7e4370aa_4_k_cu_2ff593cd_293246ignoreE,@object
	.size		_ZN40_INTERNAL_7e4370aa_4_k_cu_2ff593cd_293244cuda3std3__442_GLOBAL__N__7e4370aa_4_k_cu_2ff593cd_293246ignoreE,(_ZN40_INTERNAL_7e4370aa_4_k_cu_2ff593cd_293244cute7productE - _ZN40_INTERNAL_7e4370aa_4_k_cu_2ff593cd_293244cuda3std3__442_GLOBAL__N__7e4370aa_4_k_cu_2ff593cd_293246ignoreE)
_ZN40_INTERNAL_7e4370aa_4_k_cu_2ff593cd_293244cuda3std3__442_GLOBAL__N__7e4370aa_4_k_cu_2ff593cd_293246ignoreE:
	.zero		1
	.type		_ZN40_INTERNAL_7e4370aa_4_k_cu_2ff593cd_293244cute7productE,@object
	.size		_ZN40_INTERNAL_7e4370aa_4_k_cu_2ff593cd_293244cute7productE,(_ZN40_INTERNAL_7e4370aa_4_k_cu_2ff593cd_293244cuda3std3__45__cpo3endE - _ZN40_INTERNAL_7e4370aa_4_k_cu_2ff593cd_293244cute7productE)
_ZN40_INTERNAL_7e4370aa_4_k_cu_2ff593cd_293244cute7productE:
	.zero		1
	.type		_ZN40_INTERNAL_7e4370aa_4_k_cu_2ff593cd_293244cuda3std3__45__cpo3endE,@object
	.size		_ZN40_INTERNAL_7e4370aa_4_k_cu_2ff593cd_293244cuda3std3__45__cpo3endE,(_ZN40_INTERNAL_7e4370aa_4_k_cu_2ff593cd_293244cuda3std3__419piecewise_constructE - _ZN40_INTERNAL_7e4370aa_4_k_cu_2ff593cd_293244cuda3std3__45__cpo3endE)
_ZN40_INTERNAL_7e4370aa_4_k_cu_2ff593cd_293244cuda3std3__45__cpo3endE:
	.zero		1
	.type		_ZN40_INTERNAL_7e4370aa_4_k_cu_2ff593cd_293244cuda3std3__419piecewise_constructE,@object
	.size		_ZN40_INTERNAL_7e4370aa_4_k_cu_2ff593cd_293244cuda3std3__419piecewise_constructE,(_ZN40_INTERNAL_7e4370aa_4_k_cu_2ff593cd_293244cuda3std3__45__cpo4cendE - _ZN40_INTERNAL_7e4370aa_4_k_cu_2ff593cd_293244cuda3std3__419piecewise_constructE)
_ZN40_INTERNAL_7e4370aa_4_k_cu_2ff593cd_293244cuda3std3__419piecewise_constructE:
	.zero		1
	.type		_ZN40_INTERNAL_7e4370aa_4_k_cu_2ff593cd_293244cuda3std3__45__cpo4cendE,@object
	.size		_ZN40_INTERNAL_7e4370aa_4_k_cu_2ff593cd_293244cuda3std3__45__cpo4cendE,(_ZN40_INTERNAL_7e4370aa_4_k_cu_2ff593cd_293244cuda3std6ranges3__45__cpo4swapE - _ZN40_INTERNAL_7e4370aa_4_k_cu_2ff593cd_293244cuda3std3__45__cpo4cendE)
_ZN40_INTERNAL_7e4370aa_4_k_cu_2ff593cd_293244cuda3std3__45__cpo4cendE:
	.zero		1
	.type		_ZN40_INTERNAL_7e4370aa_4_k_cu_2ff593cd_293244cuda3std6ranges3__45__cpo4swapE,@object
	.size		_ZN40_INTERNAL_7e4370aa_4_k_cu_2ff593cd_293244cuda3std6ranges3__45__cpo4swapE,(.L_8 - _ZN40_INTERNAL_7e4370aa_4_k_cu_2ff593cd_293244cuda3std6ranges3__45__cpo4swapE)
_ZN40_INTERNAL_7e4370aa_4_k_cu_2ff593cd_293244cuda3std6ranges3__45__cpo4swapE:
	.zero		1
.L_8:


//--------------------- .nv.constant0._ZN7cutlass13device_kernelINS_4gemm6kernel13GemmUniversalIN4cute5tupleIJiiiiEEENS1_10collective13CollectiveMmaINS1_34MainloopSm90TmaGmmaWarpSpecializedILi11ENS5_IJNS4_1CILi2EEENSA_ILi1EEESC_EEENS1_32KernelTmaWarpSpecializedPingpongEEENS5_IJNSA_ILi64EEENSA_ILi256EEESG_EEEaNS5_IJlSC_lEEEaSJ_NS4_8TiledMMAINS4_8MMA_AtomIJNS4_4SM904GMMA27MMA_64x256x32_S32S8S8_SS_TNEEEENS4_6LayoutINS5_IJSC_SC_SC_EEENS5_IJNSA_ILi0EEESS_SS_EEEEENS5_IJNS4_10UnderscoreESV_SV_EEEEENS4_13SM90_TMA_LOADENS4_14ComposedLayoutINS4_7SwizzleILi2ELi4ELi3EEENS4_18smem_ptr_flag_bitsILi8EEENSQ_INS5_IJNSA_ILi8EEESG_EEENS5_IJSG_SC_EEEEEEEvNS4_8identityENS4_23SM90_TMA_LOAD_MULTICASTES18_vS19_EENS_8epilogue10collective6detail29Sm90TmaWarpSpecializedAdapterINS1D_15DefaultEpilogueIaSJ_SJ_NS1C_6thread17LinearCombinationIaLi1EiiLNS1H_9ScaleType4KindE0ELNS_15FloatRoundStyleE2EaEENS1_15EpilogueDefaultEEEEEvvEEEEvNT_6ParamsE --------------------------
	.section	.nv.constant0._ZN7cutlass13device_kernelINS_4gemm6kernel13GemmUniversalIN4cute5tupleIJiiiiEEENS1_10collective13CollectiveMmaINS1_34MainloopSm90TmaGmmaWarpSpecializedILi11ENS5_IJNS4_1CILi2EEENSA_ILi1EEESC_EEENS1_32KernelTmaWarpSpecializedPingpongEEENS5_IJNSA_ILi64EEENSA_ILi256EEESG_EEEaNS5_IJlSC_lEEEaSJ_NS4_8TiledMMAINS4_8MMA_AtomIJNS4_4SM904GMMA27MMA_64x256x32_S32S8S8_SS_TNEEEENS4_6LayoutINS5_IJSC_SC_SC_EEENS5_IJNSA_ILi0EEESS_SS_EEEEENS5_IJNS4_10UnderscoreESV_SV_EEEEENS4_13SM90_TMA_LOADENS4_14ComposedLayoutINS4_7SwizzleILi2ELi4ELi3EEENS4_18smem_ptr_flag_bitsILi8EEENSQ_INS5_IJNSA_ILi8EEESG_EEENS5_IJSG_SC_EEEEEEEvNS4_8identityENS4_23SM90_TMA_LOAD_MULTICASTES18_vS19_EENS_8epilogue10collective6detail29Sm90TmaWarpSpecializedAdapterINS1D_15DefaultEpilogueIaSJ_SJ_NS1C_6thread17LinearCombinationIaLi1EiiLNS1H_9ScaleType4KindE0ELNS_15FloatRoundStyleE2EaEENS1_15EpilogueDefaultEEEEEvvEEEEvNT_6ParamsE,"a",@progbits
	.sectionflags	@""
	.align	4
.nv.constant0._ZN7cutlass13device_kernelINS_4gemm6kernel13GemmUniversalIN4cute5tupleIJiiiiEEENS1_10collective13CollectiveMmaINS1_34MainloopSm90TmaGmmaWarpSpecializedILi11ENS5_IJNS4_1CILi2EEENSA_ILi1EEESC_EEENS1_32KernelTmaWarpSpecializedPingpongEEENS5_IJNSA_ILi64EEENSA_ILi256EEESG_EEEaNS5_IJlSC_lEEEaSJ_NS4_8TiledMMAINS4_8MMA_AtomIJNS4_4SM904GMMA27MMA_64x256x32_S32S8S8_SS_TNEEEENS4_6LayoutINS5_IJSC_SC_SC_EEENS5_IJNSA_ILi0EEESS_SS_EEEEENS5_IJNS4_10UnderscoreESV_SV_EEEEENS4_13SM90_TMA_LOADENS4_14ComposedLayoutINS4_7SwizzleILi2ELi4ELi3EEENS4_18smem_ptr_flag_bitsILi8EEENSQ_INS5_IJNSA_ILi8EEESG_EEENS5_IJSG_SC_EEEEEEEvNS4_8identityENS4_23SM90_TMA_LOAD_MULTICASTES18_vS19_EENS_8epilogue10collective6detail29Sm90TmaWarpSpecializedAdapterINS1D_15DefaultEpilogueIaSJ_SJ_NS1C_6thread17LinearCombinationIaLi1EiiLNS1H_9ScaleType4KindE0ELNS_15FloatRoundStyleE2EaEENS1_15EpilogueDefaultEEEEEvvEEEEvNT_6ParamsE:
	.zero		1664


//--------------------- SYMBOLS --------------------------

	.type		.nv.reservedSmem.offset0,@object
	.size		.nv.reservedSmem.offset0,0x4
	.type		__assertfail,@function
